	.target	sm_100a

	.elftype	@"ET_EXEC"


//--------------------- .note.nv.tkinfo           --------------------------
	.section	.note.nv.tkinfo,"",@"SHT_NOTE"
	.sectionflags	@"SHF_NOTE_NV_TKINFO"
	.tkinfo
        /*0018*/ 	.word	0x00000002
        /*0030*/ 	.string	""
        /*0030*/ 	.string	"ptxas"
        /*0030*/ 	.string	"Cuda compilation tools, release 13.0, V13.0.88"
        /*0030*/ 	.string	"Build cuda_13.0.r13.0/compiler.36424714_0"
        /*0030*/ 	.string	"-arch sm_100a -m 64 "



//--------------------- .note.nv.cuinfo           --------------------------
	.section	.note.nv.cuinfo,"",@"SHT_NOTE"
	.sectionflags	@"SHF_NOTE_NV_CUINFO"
        /*0018*/ 	.short	0x0002
        /*001a*/ 	.short	0x0064
        /*001c*/ 	.short	0x0082
	.zero		2


//--------------------- .nv.info                  --------------------------
	.section	.nv.info,"",@"SHT_CUDA_INFO"
	.align	4


	//----- nvinfo : EIATTR_REGCOUNT
	.align		4
        /*0000*/ 	.byte	0x04, 0x2f
        /*0002*/ 	.short	(.L_19 - .L_18)
	.align		4
.L_18:
        /*0004*/ 	.word	index@(_ZN7cutlass13device_kernelINS_4gemm6kernel13GemmUniversalIN4cute5tupleIJiiiiEEENS1_10collective13CollectiveMmaINS1_35MainloopSm100TmaUmmaWarpSpecializedILi4ELi2ELi4ENS5_IJNS4_1CILi2EEENSA_ILi1EEESC_EEEEENS5_IJNSA_ILi256EEENSA_ILi128EEESG_EEENS_10bfloat16_tENS5_IJlSC_lEEESI_SJ_NS4_8TiledMMAINS4_8MMA_AtomIJNS4_26SM100_MMA_F16BF16_2x1SM_SSISI_SI_fLi256ELi128ELNS4_4UMMA5MajorE0ELSO_0ELNSN_7ScaleInE0ELSP_0EEEEEENS4_6LayoutINS5_IJSC_SC_SC_EEENS5_IJNSA_ILi0EEESU_SU_EEEEENS5_IJNS4_10UnderscoreESX_SX_EEEEENS4_18SM100_TMA_2SM_LOADENS4_14ComposedLayoutINS4_7SwizzleILi3ELi4ELi3EEENS4_18smem_ptr_flag_bitsILi16EEENSS_INS5_IJNSA_ILi8EEENSA_ILi64EEEEEENS5_IJS17_SC_EEEEEEEvNS4_8identityES10_S1B_vS1C_EENS_8epilogue10collective18CollectiveEpilogueINS1E_23Sm100TmaWarpSpecializedILi4ELi2ELi32ELb1ELb0EEEJNS5_IJSG_SG_SG_EEENS5_IJNSS_ISG_SC_EENSS_INSA_ILi32EEESC_EEEEESI_SJ_SI_SJ_NS1E_6fusion15FusionCallbacksIS1I_NS1O_17LinearCombinationISI_fSI_fLNS_15FloatRoundStyleE2EEES1J_S1N_JEEENS4_5SM1004TMEM4LOAD26SM100_TMEM_LOAD_32dp32b32xENS4_13SM90_TMA_LOADENS11_INS12_ILi2ELi4ELi3EEES15_NSS_INS5_IJS16_S1L_EEENS5_IJS1L_SC_EEEEEEENS4_39AutoVectorizingCopyWithAssumedAlignmentILi128EEENS4_14SM90_TMA_STOREES23_S25_S25_EEEvvEEEEvNT_6ParamsE)
        /*0008*/ 	.word	0x00000073


	//----- nvinfo : EIATTR_FRAME_SIZE
	.align		4
.L_19:
        /*000c*/ 	.byte	0x04, 0x11
        /*000e*/ 	.short	(.L_21 - .L_20)
	.align		4
.L_20:
        /*0010*/ 	.word	index@($__internal_2_$__cuda_sm10x_tcgen05_guardrail_trap_unallocated_columns_being_dealloced)
        /*0014*/ 	.word	0x00000000


	//----- nvinfo : EIATTR_FRAME_SIZE
	.align		4
.L_21:
        /*0018*/ 	.byte	0x04, 0x11
        /*001a*/ 	.short	(.L_23 - .L_22)
	.align		4
.L_22:
        /*001c*/ 	.word	index@($__internal_1_$__cuda_sm10x_tcgen05_guardrail_trap_phase_invalid_during_alloc)
        /*0020*/ 	.word	0x00000000


	//----- nvinfo : EIATTR_FRAME_SIZE
	.align		4
.L_23:
        /*0024*/ 	.byte	0x04, 0x11
        /*0026*/ 	.short	(.L_25 - .L_24)
	.align		4
.L_24:
        /*0028*/ 	.word	index@($__internal_0_$__cuda_sm10x_tcgen05_guardrail_trap_col_being_dealloced_not_returned_by_alloc)
        /*002c*/ 	.word	0x00000000


	//----- nvinfo : EIATTR_FRAME_SIZE
	.align		4
.L_25:
        /*0030*/ 	.byte	0x04, 0x11
        /*0032*/ 	.short	(.L_27 - .L_26)
	.align		4
.L_26:
        /*0034*/ 	.word	index@(_ZN7cutlass13device_kernelINS_4gemm6kernel13GemmUniversalIN4cute5tupleIJiiiiEEENS1_10collective13CollectiveMmaINS1_35MainloopSm100TmaUmmaWarpSpecializedILi4ELi2ELi4ENS5_IJNS4_1CILi2EEENSA_ILi1EEESC_EEEEENS5_IJNSA_ILi256EEENSA_ILi128EEESG_EEENS_10bfloat16_tENS5_IJlSC_lEEESI_SJ_NS4_8TiledMMAINS4_8MMA_AtomIJNS4_26SM100_MMA_F16BF16_2x1SM_SSISI_SI_fLi256ELi128ELNS4_4UMMA5MajorE0ELSO_0ELNSN_7ScaleInE0ELSP_0EEEEEENS4_6LayoutINS5_IJSC_SC_SC_EEENS5_IJNSA_ILi0EEESU_SU_EEEEENS5_IJNS4_10UnderscoreESX_SX_EEEEENS4_18SM100_TMA_2SM_LOADENS4_14ComposedLayoutINS4_7SwizzleILi3ELi4ELi3EEENS4_18smem_ptr_flag_bitsILi16EEENSS_INS5_IJNSA_ILi8EEENSA_ILi64EEEEEENS5_IJS17_SC_EEEEEEEvNS4_8identityES10_S1B_vS1C_EENS_8epilogue10collective18CollectiveEpilogueINS1E_23Sm100TmaWarpSpecializedILi4ELi2ELi32ELb1ELb0EEEJNS5_IJSG_SG_SG_EEENS5_IJNSS_ISG_SC_EENSS_INSA_ILi32EEESC_EEEEESI_SJ_SI_SJ_NS1E_6fusion15FusionCallbacksIS1I_NS1O_17LinearCombinationISI_fSI_fLNS_15FloatRoundStyleE2EEES1J_S1N_JEEENS4_5SM1004TMEM4LOAD26SM100_TMEM_LOAD_32dp32b32xENS4_13SM90_TMA_LOADENS11_INS12_ILi2ELi4ELi3EEES15_NSS_INS5_IJS16_S1L_EEENS5_IJS1L_SC_EEEEEEENS4_39AutoVectorizingCopyWithAssumedAlignmentILi128EEENS4_14SM90_TMA_STOREES23_S25_S25_EEEvvEEEEvNT_6ParamsE)
        /*0038*/ 	.word	0x00000000


	//----- nvinfo : EIATTR_MIN_STACK_SIZE
	.align		4
.L_27:
        /*003c*/ 	.byte	0x04, 0x12
        /*003e*/ 	.short	(.L_29 - .L_28)
	.align		4
.L_28:
        /*0040*/ 	.word	index@(_ZN7cutlass13device_kernelINS_4gemm6kernel13GemmUniversalIN4cute5tupleIJiiiiEEENS1_10collective13CollectiveMmaINS1_35MainloopSm100TmaUmmaWarpSpecializedILi4ELi2ELi4ENS5_IJNS4_1CILi2EEENSA_ILi1EEESC_EEEEENS5_IJNSA_ILi256EEENSA_ILi128EEESG_EEENS_10bfloat16_tENS5_IJlSC_lEEESI_SJ_NS4_8TiledMMAINS4_8MMA_AtomIJNS4_26SM100_MMA_F16BF16_2x1SM_SSISI_SI_fLi256ELi128ELNS4_4UMMA5MajorE0ELSO_0ELNSN_7ScaleInE0ELSP_0EEEEEENS4_6LayoutINS5_IJSC_SC_SC_EEENS5_IJNSA_ILi0EEESU_SU_EEEEENS5_IJNS4_10UnderscoreESX_SX_EEEEENS4_18SM100_TMA_2SM_LOADENS4_14ComposedLayoutINS4_7SwizzleILi3ELi4ELi3EEENS4_18smem_ptr_flag_bitsILi16EEENSS_INS5_IJNSA_ILi8EEENSA_ILi64EEEEEENS5_IJS17_SC_EEEEEEEvNS4_8identityES10_S1B_vS1C_EENS_8epilogue10collective18CollectiveEpilogueINS1E_23Sm100TmaWarpSpecializedILi4ELi2ELi32ELb1ELb0EEEJNS5_IJSG_SG_SG_EEENS5_IJNSS_ISG_SC_EENSS_INSA_ILi32EEESC_EEEEESI_SJ_SI_SJ_NS1E_6fusion15FusionCallbacksIS1I_NS1O_17LinearCombinationISI_fSI_fLNS_15FloatRoundStyleE2EEES1J_S1N_JEEENS4_5SM1004TMEM4LOAD26SM100_TMEM_LOAD_32dp32b32xENS4_13SM90_TMA_LOADENS11_INS12_ILi2ELi4ELi3EEES15_NSS_INS5_IJS16_S1L_EEENS5_IJS1L_SC_EEEEEEENS4_39AutoVectorizingCopyWithAssumedAlignmentILi128EEENS4_14SM90_TMA_STOREES23_S25_S25_EEEvvEEEEvNT_6ParamsE)
        /*0044*/ 	.word	0x00000000
.L_29:


//--------------------- .nv.compat                --------------------------
	.section	.nv.compat,"",@"SHT_CUDA_COMPAT_INFO"
	.align	4
        /*0000*/ 	.byte	0x02, 0x09, 0x01, 0x00, 0x02, 0x02, 0x02, 0x00, 0x02, 0x05, 0x05, 0x00, 0x03, 0x07, 0x01, 0x01
        /*0010*/ 	.byte	0x02, 0x03, 0x01, 0x00, 0x02, 0x06, 0x01, 0x00, 0x04, 0x0b, 0x08, 0x00, 0x09, 0x00, 0x00, 0x00
        /*0020*/ 	.byte	0x00, 0x00, 0x00, 0x00


//--------------------- .nv.info._ZN7cutlass13device_kernelINS_4gemm6kernel13GemmUniversalIN4cute5tupleIJiiiiEEENS1_10collective13CollectiveMmaINS1_35MainloopSm100TmaUmmaWarpSpecializedILi4ELi2ELi4ENS5_IJNS4_1CILi2EEENSA_ILi1EEESC_EEEEENS5_IJNSA_ILi256EEENSA_ILi128EEESG_EEENS_10bfloat16_tENS5_IJlSC_lEEESI_SJ_NS4_8TiledMMAINS4_8MMA_AtomIJNS4_26SM100_MMA_F16BF16_2x1SM_SSISI_SI_fLi256ELi128ELNS4_4UMMA5MajorE0ELSO_0ELNSN_7ScaleInE0ELSP_0EEEEEENS4_6LayoutINS5_IJSC_SC_SC_EEENS5_IJNSA_ILi0EEESU_SU_EEEEENS5_IJNS4_10UnderscoreESX_SX_EEEEENS4_18SM100_TMA_2SM_LOADENS4_14ComposedLayoutINS4_7SwizzleILi3ELi4ELi3EEENS4_18smem_ptr_flag_bitsILi16EEENSS_INS5_IJNSA_ILi8EEENSA_ILi64EEEEEENS5_IJS17_SC_EEEEEEEvNS4_8identityES10_S1B_vS1C_EENS_8epilogue10collective18CollectiveEpilogueINS1E_23Sm100TmaWarpSpecializedILi4ELi2ELi32ELb1ELb0EEEJNS5_IJSG_SG_SG_EEENS5_IJNSS_ISG_SC_EENSS_INSA_ILi32EEESC_EEEEESI_SJ_SI_SJ_NS1E_6fusion15FusionCallbacksIS1I_NS1O_17LinearCombinationISI_fSI_fLNS_15FloatRoundStyleE2EEES1J_S1N_JEEENS4_5SM1004TMEM4LOAD26SM100_TMEM_LOAD_32dp32b32xENS4_13SM90_TMA_LOADENS11_INS12_ILi2ELi4ELi3EEES15_NSS_INS5_IJS16_S1L_EEENS5_IJS1L_SC_EEEEEEENS4_39AutoVectorizingCopyWithAssumedAlignmentILi128EEENS4_14SM90_TMA_STOREES23_S25_S25_EEEvvEEEEvNT_6ParamsE --------------------------
	.section	.nv.info._ZN7cutlass13device_kernelINS_4gemm6kernel13GemmUniversalIN4cute5tupleIJiiiiEEENS1_10collective13CollectiveMmaINS1_35MainloopSm100TmaUmmaWarpSpecializedILi4ELi2ELi4ENS5_IJNS4_1CILi2EEENSA_ILi1EEESC_EEEEENS5_IJNSA_ILi256EEENSA_ILi128EEESG_EEENS_10bfloat16_tENS5_IJlSC_lEEESI_SJ_NS4_8TiledMMAINS4_8MMA_AtomIJNS4_26SM100_MMA_F16BF16_2x1SM_SSISI_SI_fLi256ELi128ELNS4_4UMMA5MajorE0ELSO_0ELNSN_7ScaleInE0ELSP_0EEEEEENS4_6LayoutINS5_IJSC_SC_SC_EEENS5_IJNSA_ILi0EEESU_SU_EEEEENS5_IJNS4_10UnderscoreESX_SX_EEEEENS4_18SM100_TMA_2SM_LOADENS4_14ComposedLayoutINS4_7SwizzleILi3ELi4ELi3EEENS4_18smem_ptr_flag_bitsILi16EEENSS_INS5_IJNSA_ILi8EEENSA_ILi64EEEEEENS5_IJS17_SC_EEEEEEEvNS4_8identityES10_S1B_vS1C_EENS_8epilogue10collective18CollectiveEpilogueINS1E_23Sm100TmaWarpSpecializedILi4ELi2ELi32ELb1ELb0EEEJNS5_IJSG_SG_SG_EEENS5_IJNSS_ISG_SC_EENSS_INSA_ILi32EEESC_EEEEESI_SJ_SI_SJ_NS1E_6fusion15FusionCallbacksIS1I_NS1O_17LinearCombinationISI_fSI_fLNS_15FloatRoundStyleE2EEES1J_S1N_JEEENS4_5SM1004TMEM4LOAD26SM100_TMEM_LOAD_32dp32b32xENS4_13SM90_TMA_LOADENS11_INS12_ILi2ELi4ELi3EEES15_NSS_INS5_IJS16_S1L_EEENS5_IJS1L_SC_EEEEEEENS4_39AutoVectorizingCopyWithAssumedAlignmentILi128EEENS4_14SM90_TMA_STOREES23_S25_S25_EEEvvEEEEvNT_6ParamsE,"",@"SHT_CUDA_INFO"
	.sectionflags	@""
	.align	4


	//----- nvinfo : EIATTR_CUDA_API_VERSION
	.align		4
        /*0000*/ 	.byte	0x04, 0x37
        /*0002*/ 	.short	(.L_31 - .L_30)
.L_30:
        /*0004*/ 	.word	0x00000082


	//----- nvinfo : EIATTR_KPARAM_INFO
	.align		4
.L_31:
        /*0008*/ 	.byte	0x04, 0x17
        /*000a*/ 	.short	(.L_33 - .L_32)
.L_32:
        /*000c*/ 	.word	0x00000000
        /*0010*/ 	.short	0x0000
        /*0012*/ 	.short	0x0000
        /*0014*/ 	.byte	0x00, 0xf0, 0x01, 0x20


	//----- nvinfo : EIATTR_AT_ENTRY_FRAGMENTS
	.align		4
.L_33:
        /*0018*/ 	.byte	0x04, 0x4f
        /*001a*/ 	.short	(.L_35 - .L_34)


	//   ....[0]....
.L_34:
        /*001c*/ 	.word	0x00000007


	//----- nvinfo : EIATTR_RESERVED_SMEM_USED
	.align		4
.L_35:
        /*0020*/ 	.byte	0x01, 0x41
	.zero		2


	//----- nvinfo : EIATTR_SPARSE_MMA_MASK
	.align		4
        /*0024*/ 	.byte	0x03, 0x50
        /*0026*/ 	.short	0x0000


	//----- nvinfo : EIATTR_TCGEN05_2CTA_USED
	.align		4
        /*0028*/ 	.byte	0x01, 0x52
	.zero		2


	//----- nvinfo : EIATTR_MAXREG_COUNT
	.align		4
        /*002c*/ 	.byte	0x03, 0x1b
        /*002e*/ 	.short	0x00ff


	//----- nvinfo : EIATTR_NUM_BARRIERS
	.align		4
        /*0030*/ 	.byte	0x02, 0x4c
        /*0032*/ 	.byte	0x07
	.zero		1


	//----- nvinfo : EIATTR_EXTERNS
	.align		4
        /*0034*/ 	.byte	0x04, 0x0f
        /*0036*/ 	.short	(.L_37 - .L_36)


	//   ....[0]....
	.align		4
.L_36:
        /*0038*/ 	.word	index@(__assertfail)


	//----- nvinfo : EIATTR_MERCURY_ISA_VERSION
	.align		4
.L_37:
        /*003c*/ 	.byte	0x03, 0x5f
        /*003e*/ 	.short	0x0101


	//----- nvinfo : EIATTR_INT_WARP_WIDE_INSTR_OFFSETS
	.align		4
        /*0040*/ 	.byte	0x04, 0x31
        /*0042*/ 	.short	(.L_39 - .L_38)


	//   ....[0]....
.L_38:
        /*0044*/ 	.word	0x00000d10


	//   ....[1]....
        /*0048*/ 	.word	0x00000db0


	//   ....[2]....
        /*004c*/ 	.word	0x00002270


	//   ....[3]....
        /*0050*/ 	.word	0x00004300


	//   ....[4]....
        /*0054*/ 	.word	0x00004330


	//   ....[5]....
        /*0058*/ 	.word	0x00004380


	//   ....[6]....
        /*005c*/ 	.word	0x00004ca0


	//   ....[7]....
        /*0060*/ 	.word	0x00004d00


	//   ....[8]....
        /*0064*/ 	.word	0x00004de0


	//   ....[9]....
        /*0068*/ 	.word	0x00004e50


	//   ....[10]....
        /*006c*/ 	.word	0x00004f60


	//   ....[11]....
        /*0070*/ 	.word	0x00004ff0


	//   ....[12]....
        /*0074*/ 	.word	0x000051c0


	//   ....[13]....
        /*0078*/ 	.word	0x00005320


	//----- nvinfo : EIATTR_COOP_GROUP_MASK_REGIDS
	.align		4
.L_39:
        /*007c*/ 	.byte	0x04, 0x29
        /*007e*/ 	.short	(.L_41 - .L_40)


	//   ....[0]....
.L_40:
        /*0080*/ 	.word	0xffffffff


	//   ....[1]....
        /*0084*/ 	.word	0xffffffff


	//   ....[2]....
        /*0088*/ 	.word	0xffffffff


	//   ....[3]....
        /*008c*/ 	.word	0xffffffff


	//   ....[4]....
        /*0090*/ 	.word	0xffffffff


	//   ....[5]....
        /*0094*/ 	.word	0xffffffff


	//   ....[6]....
        /*0098*/ 	.word	0xffffffff


	//   ....[7]....
        /*009c*/ 	.word	0xffffffff


	//   ....[8]....
        /*00a0*/ 	.word	0xffffffff


	//   ....[9]....
        /*00a4*/ 	.word	0xffffffff


	//   ....[10]....
        /*00a8*/ 	.word	0xffffffff


	//   ....[11]....
        /*00ac*/ 	.word	0xffffffff


	//   ....[12]....
        /*00b0*/ 	.word	0xffffffff


	//   ....[13]....
        /*00b4*/ 	.word	0xffffffff


	//----- nvinfo : EIATTR_COOP_GROUP_INSTR_OFFSETS
	.align		4
.L_41:
        /*00b8*/ 	.byte	0x04, 0x28
        /*00ba*/ 	.short	(.L_43 - .L_42)


	//   ....[0]....
.L_42:
        /*00bc*/ 	.word	0x000000c0


	//   ....[1]....
        /*00c0*/ 	.word	0x00000500


	//   ....[2]....
        /*00c4*/ 	.word	0x00000680


	//   ....[3]....
        /*00c8*/ 	.word	0x00000810


	//   ....[4]....
        /*00cc*/ 	.word	0x00000900


	//   ....[5]....
        /*00d0*/ 	.word	0x00000a60


	//   ....[6]....
        /*00d4*/ 	.word	0x00000bf0


	//   ....[7]....
        /*00d8*/ 	.word	0x00000e30


	//   ....[8]....
        /*00dc*/ 	.word	0x00002150


	//   ....[9]....
        /*00e0*/ 	.word	0x00002f30


	//   ....[10]....
        /*00e4*/ 	.word	0x00003400


	//   ....[11]....
        /*00e8*/ 	.word	0x00003430


	//   ....[12]....
        /*00ec*/ 	.word	0x00004210


	//   ....[13]....
        /*00f0*/ 	.word	0x00004420


	//----- nvinfo : EIATTR_VRC_CTA_INIT_COUNT
	.align		4
.L_43:
        /*00f4*/ 	.byte	0x02, 0x4a
        /*00f6*/ 	.byte	0x80
	.zero		1


	//----- nvinfo : EIATTR_SYSCALL_OFFSETS
	.align		4
        /*00f8*/ 	.byte	0x04, 0x46
        /*00fa*/ 	.short	(.L_45 - .L_44)


	//   ....[0]....
.L_44:
        /*00fc*/ 	.word	0x00005da0


	//   ....[1]....
        /*0100*/ 	.word	0x00005e90


	//   ....[2]....
        /*0104*/ 	.word	0x00006600


	//   ....[3]....
        /*0108*/ 	.word	0x00007280


	//   ....[4]....
        /*010c*/ 	.word	0x00007ed0


	//   ....[5]....
        /*0110*/ 	.word	0x00008b20


	//----- nvinfo : EIATTR_MBARRIER_INSTR_OFFSETS
	.align		4
.L_45:
        /*0114*/ 	.byte	0x04, 0x39
        /*0116*/ 	.short	(.L_47 - .L_46)


	//   ....[0]....
.L_46:
        /*0118*/ 	.word	0x000005f0
        /*011c*/ 	.word	0x000000ff
        /*0120*/ 	.word	0x00000000
        /*0124*/ 	.short	0x0100
        /*0126*/ 	.byte	0x08
	.zero		1


	//   ....[1]....
        /*0128*/ 	.word	0x00000600
        /*012c*/ 	.word	0x000000ff
        /*0130*/ 	.word	0x00000020
        /*0134*/ 	.short	0x0100
        /*0136*/ 	.byte	0x08
	.zero		1


	//   ....[2]....
        /*0138*/ 	.word	0x00000610
        /*013c*/ 	.word	0x000000ff
        /*0140*/ 	.word	0x00000008
        /*0144*/ 	.short	0x0100
        /*0146*/ 	.byte	0x08
	.zero		1


	//   ....[3]....
        /*0148*/ 	.word	0x00000620
        /*014c*/ 	.word	0x000000ff
        /*0150*/ 	.word	0x00000028
        /*0154*/ 	.short	0x0100
        /*0156*/ 	.byte	0x08
	.zero		1


	//   ....[4]....
        /*0158*/ 	.word	0x00000630
        /*015c*/ 	.word	0x000000ff
        /*0160*/ 	.word	0x00000010
        /*0164*/ 	.short	0x0100
        /*0166*/ 	.byte	0x08
	.zero		1


	//   ....[5]....
        /*0168*/ 	.word	0x00000640
        /*016c*/ 	.word	0x000000ff
        /*0170*/ 	.word	0x00000030
        /*0174*/ 	.short	0x0100
        /*0176*/ 	.byte	0x08
	.zero		1


	//   ....[6]....
        /*0178*/ 	.word	0x00000650
        /*017c*/ 	.word	0x000000ff
        /*0180*/ 	.word	0x00000018
        /*0184*/ 	.short	0x0100
        /*0186*/ 	.byte	0x08
	.zero		1


	//   ....[7]....
        /*0188*/ 	.word	0x00000660
        /*018c*/ 	.word	0x000000ff
        /*0190*/ 	.word	0x00000038
        /*0194*/ 	.short	0x0100
        /*0196*/ 	.byte	0x08
	.zero		1


	//   ....[8]....
        /*0198*/ 	.word	0x00000780
        /*019c*/ 	.word	0x000000ff
        /*01a0*/ 	.word	0x00000040
        /*01a4*/ 	.short	0x0100
        /*01a6*/ 	.byte	0x09
	.zero		1


	//   ....[9]....
        /*01a8*/ 	.word	0x00000790
        /*01ac*/ 	.word	0x000000ff
        /*01b0*/ 	.word	0x00000060
        /*01b4*/ 	.short	0x0100
        /*01b6*/ 	.byte	0x09
	.zero		1


	//   ....[10]....
        /*01b8*/ 	.word	0x000007a0
        /*01bc*/ 	.word	0x000000ff
        /*01c0*/ 	.word	0x00000048
        /*01c4*/ 	.short	0x0100
        /*01c6*/ 	.byte	0x09
	.zero		1


	//   ....[11]....
        /*01c8*/ 	.word	0x000007b0
        /*01cc*/ 	.word	0x000000ff
        /*01d0*/ 	.word	0x00000068
        /*01d4*/ 	.short	0x0100
        /*01d6*/ 	.byte	0x09
	.zero		1


	//   ....[12]....
        /*01d8*/ 	.word	0x000007c0
        /*01dc*/ 	.word	0x000000ff
        /*01e0*/ 	.word	0x00000050
        /*01e4*/ 	.short	0x0100
        /*01e6*/ 	.byte	0x09
	.zero		1


	//   ....[13]....
        /*01e8*/ 	.word	0x000007d0
        /*01ec*/ 	.word	0x000000ff
        /*01f0*/ 	.word	0x00000070
        /*01f4*/ 	.short	0x0100
        /*01f6*/ 	.byte	0x09
	.zero		1


	//   ....[14]....
        /*01f8*/ 	.word	0x000007e0
        /*01fc*/ 	.word	0x000000ff
        /*0200*/ 	.word	0x00000058
        /*0204*/ 	.short	0x0100
        /*0206*/ 	.byte	0x09
	.zero		1


	//   ....[15]....
        /*0208*/ 	.word	0x000007f0
        /*020c*/ 	.word	0x000000ff
        /*0210*/ 	.word	0x00000078
        /*0214*/ 	.short	0x0100
        /*0216*/ 	.byte	0x09
	.zero		1


	//   ....[16]....
        /*0218*/ 	.word	0x000008d0
        /*021c*/ 	.word	0x000000ff
        /*0220*/ 	.word	0x00000080
        /*0224*/ 	.short	0x0100
        /*0226*/ 	.byte	0x08
	.zero		1


	//   ....[17]....
        /*0228*/ 	.word	0x000008e0
        /*022c*/ 	.word	0x000000ff
        /*0230*/ 	.word	0x00000088
        /*0234*/ 	.short	0x0100
        /*0236*/ 	.byte	0x08
	.zero		1


	//   ....[18]....
        /*0238*/ 	.word	0x00000a10
        /*023c*/ 	.word	0x000000ff
        /*0240*/ 	.word	0x00000090
        /*0244*/ 	.short	0x0100
        /*0246*/ 	.byte	0x08
	.zero		1


	//   ....[19]....
        /*0248*/ 	.word	0x00000a20
        /*024c*/ 	.word	0x000000ff
        /*0250*/ 	.word	0x000000a0
        /*0254*/ 	.short	0x0100
        /*0256*/ 	.byte	0x08
	.zero		1


	//   ....[20]....
        /*0258*/ 	.word	0x00000a30
        /*025c*/ 	.word	0x000000ff
        /*0260*/ 	.word	0x00000098
        /*0264*/ 	.short	0x0100
        /*0266*/ 	.byte	0x08
	.zero		1


	//   ....[21]....
        /*0268*/ 	.word	0x00000a40
        /*026c*/ 	.word	0x000000ff
        /*0270*/ 	.word	0x000000a8
        /*0274*/ 	.short	0x0100
        /*0276*/ 	.byte	0x08
	.zero		1


	//   ....[22]....
        /*0278*/ 	.word	0x00000b60
        /*027c*/ 	.word	0x000000ff
        /*0280*/ 	.word	0x000000b0
        /*0284*/ 	.short	0x0100
        /*0286*/ 	.byte	0x09
	.zero		1


	//   ....[23]....
        /*0288*/ 	.word	0x00000b70
        /*028c*/ 	.word	0x000000ff
        /*0290*/ 	.word	0x000000d0
        /*0294*/ 	.short	0x0100
        /*0296*/ 	.byte	0x09
	.zero		1


	//   ....[24]....
        /*0298*/ 	.word	0x00000b80
        /*029c*/ 	.word	0x000000ff
        /*02a0*/ 	.word	0x000000b8
        /*02a4*/ 	.short	0x0100
        /*02a6*/ 	.byte	0x09
	.zero		1


	//   ....[25]....
        /*02a8*/ 	.word	0x00000b90
        /*02ac*/ 	.word	0x000000ff
        /*02b0*/ 	.word	0x000000d8
        /*02b4*/ 	.short	0x0100
        /*02b6*/ 	.byte	0x09
	.zero		1


	//   ....[26]....
        /*02b8*/ 	.word	0x00000ba0
        /*02bc*/ 	.word	0x000000ff
        /*02c0*/ 	.word	0x000000c0
        /*02c4*/ 	.short	0x0100
        /*02c6*/ 	.byte	0x09
	.zero		1


	//   ....[27]....
        /*02c8*/ 	.word	0x00000bb0
        /*02cc*/ 	.word	0x000000ff
        /*02d0*/ 	.word	0x000000e0
        /*02d4*/ 	.short	0x0100
        /*02d6*/ 	.byte	0x09
	.zero		1


	//   ....[28]....
        /*02d8*/ 	.word	0x00000bc0
        /*02dc*/ 	.word	0x000000ff
        /*02e0*/ 	.word	0x000000c8
        /*02e4*/ 	.short	0x0100
        /*02e6*/ 	.byte	0x09
	.zero		1


	//   ....[29]....
        /*02e8*/ 	.word	0x00000bd0
        /*02ec*/ 	.word	0x000000ff
        /*02f0*/ 	.word	0x000000e8
        /*02f4*/ 	.short	0x0100
        /*02f6*/ 	.byte	0x09
	.zero		1


	//   ....[30]....
        /*02f8*/ 	.word	0x00000cc0
        /*02fc*/ 	.word	0x000000ff
        /*0300*/ 	.word	0x000000f0
        /*0304*/ 	.short	0x0100
        /*0306*/ 	.byte	0x08
	.zero		1


	//   ....[31]....
        /*0308*/ 	.word	0x00000cd0
        /*030c*/ 	.word	0x000000ff
        /*0310*/ 	.word	0x00000100
        /*0314*/ 	.short	0x0100
        /*0316*/ 	.byte	0x08
	.zero		1


	//   ....[32]....
        /*0318*/ 	.word	0x00000ce0
        /*031c*/ 	.word	0x000000ff
        /*0320*/ 	.word	0x000000f8
        /*0324*/ 	.short	0x0100
        /*0326*/ 	.byte	0x08
	.zero		1


	//   ....[33]....
        /*0328*/ 	.word	0x00000cf0
        /*032c*/ 	.word	0x000000ff
        /*0330*/ 	.word	0x00000108
        /*0334*/ 	.short	0x0100
        /*0336*/ 	.byte	0x08
	.zero		1


	//   ....[34]....
        /*0338*/ 	.word	0x00000de0
        /*033c*/ 	.word	0x000000ff
        /*0340*/ 	.word	0x00000110
        /*0344*/ 	.short	0x0100
        /*0346*/ 	.byte	0x06
	.zero		1


	//   ....[35]....
        /*0348*/ 	.word	0x000017f0
        /*034c*/ 	.word	0x00000002
        /*0350*/ 	.word	0x00000100
        /*0354*/ 	.short	0x010a
        /*0356*/ 	.byte	0xff
	.zero		1


	//   ....[36]....
        /*0358*/ 	.word	0x00001820
        /*035c*/ 	.word	0x00000002
        /*0360*/ 	.word	0x000000f0
        /*0364*/ 	.short	0x0101
        /*0366*/ 	.byte	0xff
	.zero		1


	//   ....[37]....
        /*0368*/ 	.word	0x000018f0
        /*036c*/ 	.word	0x000000ff
        /*0370*/ 	.word	0x00000020
        /*0374*/ 	.short	0x010a
        /*0376*/ 	.byte	0x08
	.zero		1


	//   ....[38]....
        /*0378*/ 	.word	0x000019f0
        /*037c*/ 	.word	0x000000ff
        /*0380*/ 	.word	0x00000020
        /*0384*/ 	.short	0x010a
        /*0386*/ 	.byte	0x21
	.zero		1


	//   ....[39]....
        /*0388*/ 	.word	0x00001ba0
        /*038c*/ 	.word	0x000000ff
        /*0390*/ 	.word	0x00000020
        /*0394*/ 	.short	0x010a
        /*0396*/ 	.byte	0x08
	.zero		1


	//   ....[40]....
        /*0398*/ 	.word	0x00001d60
        /*039c*/ 	.word	0x000000ff
        /*03a0*/ 	.word	0x00000088
        /*03a4*/ 	.short	0x0101
        /*03a6*/ 	.byte	0x04
	.zero		1


	//   ....[41]....
        /*03a8*/ 	.word	0x00001d80
        /*03ac*/ 	.word	0x000000ff
        /*03b0*/ 	.word	0x00000020
        /*03b4*/ 	.short	0x010a
        /*03b6*/ 	.byte	0x08
	.zero		1


	//   ....[42]....
        /*03b8*/ 	.word	0x00001e00
        /*03bc*/ 	.word	0x000000ff
        /*03c0*/ 	.word	0x00000020
        /*03c4*/ 	.short	0x010a
        /*03c6*/ 	.byte	0x21
	.zero		1


	//   ....[43]....
        /*03c8*/ 	.word	0x00001f90
        /*03cc*/ 	.word	0x000000ff
        /*03d0*/ 	.word	0x00000020
        /*03d4*/ 	.short	0x010a
        /*03d6*/ 	.byte	0x08
	.zero		1


	//   ....[44]....
        /*03d8*/ 	.word	0x00002180
        /*03dc*/ 	.word	0x00000002
        /*03e0*/ 	.word	0x00000090
        /*03e4*/ 	.short	0x010a
        /*03e6*/ 	.byte	0xff
	.zero		1


	//   ....[45]....
        /*03e8*/ 	.word	0x00002240
        /*03ec*/ 	.word	0x00000002
        /*03f0*/ 	.word	0x00000000
        /*03f4*/ 	.short	0x0101
        /*03f6*/ 	.byte	0xff
	.zero		1


	//   ....[46]....
        /*03f8*/ 	.word	0x000027a0
        /*03fc*/ 	.word	0x000000ff
        /*0400*/ 	.word	0x00000000
        /*0404*/ 	.short	0x010a
        /*0406*/ 	.byte	0x05
	.zero		1


	//   ....[47]....
        /*0408*/ 	.word	0x00002830
        /*040c*/ 	.word	0x000000ff
        /*0410*/ 	.word	0x00000000
        /*0414*/ 	.short	0x010a
        /*0416*/ 	.byte	0x05
	.zero		1


	//   ....[48]....
        /*0418*/ 	.word	0x000028c0
        /*041c*/ 	.word	0x000000ff
        /*0420*/ 	.word	0x00000000
        /*0424*/ 	.short	0x010a
        /*0426*/ 	.byte	0x05
	.zero		1


	//   ....[49]....
        /*0428*/ 	.word	0x00002960
        /*042c*/ 	.word	0x00000000
        /*0430*/ 	.word	0x00000000
        /*0434*/ 	.short	0x010a
        /*0436*/ 	.byte	0xff
	.zero		1


	//   ....[50]....
        /*0438*/ 	.word	0x00002a90
        /*043c*/ 	.word	0x00000000
        /*0440*/ 	.word	0x000000f0
        /*0444*/ 	.short	0x010a
        /*0446*/ 	.byte	0xff
	.zero		1


	//   ....[51]....
        /*0448*/ 	.word	0x00002b00
        /*044c*/ 	.word	0x00000000
        /*0450*/ 	.word	0x00000000
        /*0454*/ 	.short	0x0101
        /*0456*/ 	.byte	0xff
	.zero		1


	//   ....[52]....
        /*0458*/ 	.word	0x00002b20
        /*045c*/ 	.word	0x000000ff
        /*0460*/ 	.word	0x000000a0
        /*0464*/ 	.short	0x010a
        /*0466*/ 	.byte	0x05
	.zero		1


	//   ....[53]....
        /*0468*/ 	.word	0x00002c40
        /*046c*/ 	.word	0x00000000
        /*0470*/ 	.word	0x00000090
        /*0474*/ 	.short	0x010a
        /*0476*/ 	.byte	0xff
	.zero		1


	//   ....[54]....
        /*0478*/ 	.word	0x00002d40
        /*047c*/ 	.word	0x00000000
        /*0480*/ 	.word	0x00000000
        /*0484*/ 	.short	0x0101
        /*0486*/ 	.byte	0xff
	.zero		1


	//   ....[55]....
        /*0488*/ 	.word	0x00002dd0
        /*048c*/ 	.word	0x000000ff
        /*0490*/ 	.word	0x000000a0
        /*0494*/ 	.short	0x0106
        /*0496*/ 	.byte	0x05
	.zero		1


	//   ....[56]....
        /*0498*/ 	.word	0x00002df0
        /*049c*/ 	.word	0x000000ff
        /*04a0*/ 	.word	0x000000a0
        /*04a4*/ 	.short	0x010a
        /*04a6*/ 	.byte	0x05
	.zero		1


	//   ....[57]....
        /*04a8*/ 	.word	0x00002e80
        /*04ac*/ 	.word	0x000000ff
        /*04b0*/ 	.word	0x000000a0
        /*04b4*/ 	.short	0x0106
        /*04b6*/ 	.byte	0x04
	.zero		1


	//   ....[58]....
        /*04b8*/ 	.word	0x00002ec0
        /*04bc*/ 	.word	0x00000000
        /*04c0*/ 	.word	0x000000a0
        /*04c4*/ 	.short	0x010a
        /*04c6*/ 	.byte	0xff
	.zero		1


	//   ....[59]....
        /*04c8*/ 	.word	0x00003100
        /*04cc*/ 	.word	0x000000ff
        /*04d0*/ 	.word	0x00000008
        /*04d4*/ 	.short	0x010a
        /*04d6*/ 	.byte	0x06
	.zero		1


	//   ....[60]....
        /*04d8*/ 	.word	0x00003120
        /*04dc*/ 	.word	0x000000ff
        /*04e0*/ 	.word	0x00000008
        /*04e4*/ 	.short	0x010a
        /*04e6*/ 	.byte	0x06
	.zero		1


	//   ....[61]....
        /*04e8*/ 	.word	0x000032b0
        /*04ec*/ 	.word	0x000000ff
        /*04f0*/ 	.word	0x00000008
        /*04f4*/ 	.short	0x010a
        /*04f6*/ 	.byte	0x06
	.zero		1


	//   ....[62]....
        /*04f8*/ 	.word	0x000032d0
        /*04fc*/ 	.word	0x000000ff
        /*0500*/ 	.word	0x00000008
        /*0504*/ 	.short	0x010a
        /*0506*/ 	.byte	0x06
	.zero		1


	//   ....[63]....
        /*0508*/ 	.word	0x00003390
        /*050c*/ 	.word	0x000000ff
        /*0510*/ 	.word	0x00000000
        /*0514*/ 	.short	0x0101
        /*0516*/ 	.byte	0x07
	.zero		1


	//   ....[64]....
        /*0518*/ 	.word	0x00003750
        /*051c*/ 	.word	0x00000000
        /*0520*/ 	.word	0x00000090
        /*0524*/ 	.short	0x010a
        /*0526*/ 	.byte	0xff
	.zero		1


	//   ....[65]....
        /*0528*/ 	.word	0x00003810
        /*052c*/ 	.word	0x00000000
        /*0530*/ 	.word	0x00000000
        /*0534*/ 	.short	0x0101
        /*0536*/ 	.byte	0xff
	.zero		1


	//   ....[66]....
        /*0538*/ 	.word	0x000038c0
        /*053c*/ 	.word	0x000000ff
        /*0540*/ 	.word	0x00000000
        /*0544*/ 	.short	0x010a
        /*0546*/ 	.byte	0x09
	.zero		1


	//   ....[67]....
        /*0548*/ 	.word	0x000038e0
        /*054c*/ 	.word	0x000000ff
        /*0550*/ 	.word	0x000000d0
        /*0554*/ 	.short	0x010a
        /*0556*/ 	.byte	0x08
	.zero		1


	//   ....[68]....
        /*0558*/ 	.word	0x00003990
        /*055c*/ 	.word	0x000000ff
        /*0560*/ 	.word	0x00000000
        /*0564*/ 	.short	0x010a
        /*0566*/ 	.byte	0x0e
	.zero		1


	//   ....[69]....
        /*0568*/ 	.word	0x00003ac0
        /*056c*/ 	.word	0x000000ff
        /*0570*/ 	.word	0x00000000
        /*0574*/ 	.short	0x010a
        /*0576*/ 	.byte	0x26
	.zero		1


	//   ....[70]....
        /*0578*/ 	.word	0x00003f00
        /*057c*/ 	.word	0x000000ff
        /*0580*/ 	.word	0x00000000
        /*0584*/ 	.short	0x010a
        /*0586*/ 	.byte	0x08
	.zero		1


	//   ....[71]....
        /*0588*/ 	.word	0x00003f90
        /*058c*/ 	.word	0x000000ff
        /*0590*/ 	.word	0x00000000
        /*0594*/ 	.short	0x010a
        /*0596*/ 	.byte	0x08
	.zero		1


	//   ....[72]....
        /*0598*/ 	.word	0x00004020
        /*059c*/ 	.word	0x000000ff
        /*05a0*/ 	.word	0x00000000
        /*05a4*/ 	.short	0x010a
        /*05a6*/ 	.byte	0x08
	.zero		1


	//   ....[73]....
        /*05a8*/ 	.word	0x000040c0
        /*05ac*/ 	.word	0x00000000
        /*05b0*/ 	.word	0x00000000
        /*05b4*/ 	.short	0x010a
        /*05b6*/ 	.byte	0xff
	.zero		1


	//   ....[74]....
        /*05b8*/ 	.word	0x00004100
        /*05bc*/ 	.word	0x00000000
        /*05c0*/ 	.word	0x00000000
        /*05c4*/ 	.short	0x010a
        /*05c6*/ 	.byte	0xff
	.zero		1


	//   ....[75]....
        /*05c8*/ 	.word	0x00004170
        /*05cc*/ 	.word	0x000000ff
        /*05d0*/ 	.word	0x00000000
        /*05d4*/ 	.short	0x0101
        /*05d6*/ 	.byte	0x05
	.zero		1


	//   ....[76]....
        /*05d8*/ 	.word	0x000041b0
        /*05dc*/ 	.word	0x000000ff
        /*05e0*/ 	.word	0x00000110
        /*05e4*/ 	.short	0x010a
        /*05e6*/ 	.byte	0x07
	.zero		1


	//   ....[77]....
        /*05e8*/ 	.word	0x00004200
        /*05ec*/ 	.word	0x000000ff
        /*05f0*/ 	.word	0x00000000
        /*05f4*/ 	.short	0x0101
        /*05f6*/ 	.byte	0x05
	.zero		1


	//   ....[78]....
        /*05f8*/ 	.word	0x00004650
        /*05fc*/ 	.word	0x00000000
        /*0600*/ 	.word	0x00000090
        /*0604*/ 	.short	0x010a
        /*0606*/ 	.byte	0xff
	.zero		1


	//   ....[79]....
        /*0608*/ 	.word	0x00004710
        /*060c*/ 	.word	0x00000000
        /*0610*/ 	.word	0x00000000
        /*0614*/ 	.short	0x0101
        /*0616*/ 	.byte	0xff
	.zero		1


	//   ....[80]....
        /*0618*/ 	.word	0x00004a30
        /*061c*/ 	.word	0x000000ff
        /*0620*/ 	.word	0x00000088
        /*0624*/ 	.short	0x010a
        /*0626*/ 	.byte	0x06
	.zero		1


	//   ....[81]....
        /*0628*/ 	.word	0x00004c20
        /*062c*/ 	.word	0x000000ff
        /*0630*/ 	.word	0x00000060
        /*0634*/ 	.short	0x010a
        /*0636*/ 	.byte	0x06
	.zero		1


	//   ....[82]....
        /*0638*/ 	.word	0x00004d90
        /*063c*/ 	.word	0x000000ff
        /*0640*/ 	.word	0x00000040
        /*0644*/ 	.short	0x010b
        /*0646*/ 	.byte	0x06
	.zero		1


	//   ....[83]....
        /*0648*/ 	.word	0x00004da0
        /*064c*/ 	.word	0x000000ff
        /*0650*/ 	.word	0x00000000
        /*0654*/ 	.short	0x0101
        /*0656*/ 	.byte	0x08
	.zero		1


	//   ....[84]....
        /*0658*/ 	.word	0x00004db0
        /*065c*/ 	.word	0x000000ff
        /*0660*/ 	.word	0x00000068
        /*0664*/ 	.short	0x010a
        /*0666*/ 	.byte	0x06
	.zero		1


	//   ....[85]....
        /*0668*/ 	.word	0x00004f00
        /*066c*/ 	.word	0x000000ff
        /*0670*/ 	.word	0x00000048
        /*0674*/ 	.short	0x010b
        /*0676*/ 	.byte	0x06
	.zero		1


	//   ....[86]....
        /*0678*/ 	.word	0x00004f10
        /*067c*/ 	.word	0x000000ff
        /*0680*/ 	.word	0x00000000
        /*0684*/ 	.short	0x0101
        /*0686*/ 	.byte	0x08
	.zero		1


	//   ....[87]....
        /*0688*/ 	.word	0x00004f20
        /*068c*/ 	.word	0x000000ff
        /*0690*/ 	.word	0x00000070
        /*0694*/ 	.short	0x010a
        /*0696*/ 	.byte	0x06
	.zero		1


	//   ....[88]....
        /*0698*/ 	.word	0x000050a0
        /*069c*/ 	.word	0x000000ff
        /*06a0*/ 	.word	0x00000050
        /*06a4*/ 	.short	0x010b
        /*06a6*/ 	.byte	0x06
	.zero		1


	//   ....[89]....
        /*06a8*/ 	.word	0x000050e0
        /*06ac*/ 	.word	0x000000ff
        /*06b0*/ 	.word	0x00000000
        /*06b4*/ 	.short	0x0101
        /*06b6*/ 	.byte	0x08
	.zero		1


	//   ....[90]....
        /*06b8*/ 	.word	0x00005120
        /*06bc*/ 	.word	0x000000ff
        /*06c0*/ 	.word	0x00000078
        /*06c4*/ 	.short	0x010a
        /*06c6*/ 	.byte	0x06
	.zero		1


	//   ....[91]....
        /*06c8*/ 	.word	0x00005360
        /*06cc*/ 	.word	0x000000ff
        /*06d0*/ 	.word	0x00000058
        /*06d4*/ 	.short	0x010b
        /*06d6*/ 	.byte	0x06
	.zero		1


	//   ....[92]....
        /*06d8*/ 	.word	0x00005380
        /*06dc*/ 	.word	0x000000ff
        /*06e0*/ 	.word	0x00000000
        /*06e4*/ 	.short	0x0101
        /*06e6*/ 	.byte	0x0d
	.zero		1


	//   ....[93]....
        /*06e8*/ 	.word	0x000053b0
        /*06ec*/ 	.word	0x000000ff
        /*06f0*/ 	.word	0x00000060
        /*06f4*/ 	.short	0x010a
        /*06f6*/ 	.byte	0x06
	.zero		1


	//   ....[94]....
        /*06f8*/ 	.word	0x000053d0
        /*06fc*/ 	.word	0x000000ff
        /*0700*/ 	.word	0x00000068
        /*0704*/ 	.short	0x010a
        /*0706*/ 	.byte	0x06
	.zero		1


	//   ....[95]....
        /*0708*/ 	.word	0x000053f0
        /*070c*/ 	.word	0x000000ff
        /*0710*/ 	.word	0x00000070
        /*0714*/ 	.short	0x010a
        /*0716*/ 	.byte	0x06
	.zero		1


	//   ....[96]....
        /*0718*/ 	.word	0x00005430
        /*071c*/ 	.word	0x00000000
        /*0720*/ 	.word	0x00000078
        /*0724*/ 	.short	0x010a
        /*0726*/ 	.byte	0xff
	.zero		1


	//   ....[97]....
        /*0728*/ 	.word	0x00005760
        /*072c*/ 	.word	0x00000000
        /*0730*/ 	.word	0x00000090
        /*0734*/ 	.short	0x010a
        /*0736*/ 	.byte	0xff
	.zero		1


	//   ....[98]....
        /*0738*/ 	.word	0x00005870
        /*073c*/ 	.word	0x00000000
        /*0740*/ 	.word	0x00000000
        /*0744*/ 	.short	0x0101
        /*0746*/ 	.byte	0xff
	.zero		1


	//   ....[99]....
        /*0748*/ 	.word	0x000062c0
        /*074c*/ 	.word	0x000000ff
        /*0750*/ 	.word	0x00000040
        /*0754*/ 	.short	0x010a
        /*0756*/ 	.byte	0x30
	.zero		1


	//   ....[100]....
        /*0758*/ 	.word	0x00006300
        /*075c*/ 	.word	0x00000070
        /*0760*/ 	.word	0x000000b0
        /*0764*/ 	.short	0x010a
        /*0766*/ 	.byte	0xff
	.zero		1


	//   ....[101]....
        /*0768*/ 	.word	0x000063f0
        /*076c*/ 	.word	0x000000ff
        /*0770*/ 	.word	0x00000040
        /*0774*/ 	.short	0x010a
        /*0776*/ 	.byte	0x30
	.zero		1


	//   ....[102]....
        /*0778*/ 	.word	0x000064e0
        /*077c*/ 	.word	0x00000070
        /*0780*/ 	.word	0x000000b0
        /*0784*/ 	.short	0x010a
        /*0786*/ 	.byte	0xff
	.zero		1


	//   ....[103]....
        /*0788*/ 	.word	0x00006fb0
        /*078c*/ 	.word	0x00000000
        /*0790*/ 	.word	0x00000000
        /*0794*/ 	.short	0x0101
        /*0796*/ 	.byte	0xff
	.zero		1


	//   ....[104]....
        /*0798*/ 	.word	0x00006fc0
        /*079c*/ 	.word	0x00000002
        /*07a0*/ 	.word	0x00000040
        /*07a4*/ 	.short	0x010a
        /*07a6*/ 	.byte	0xff
	.zero		1


	//   ....[105]....
        /*07a8*/ 	.word	0x000070a0
        /*07ac*/ 	.word	0x00000002
        /*07b0*/ 	.word	0x00000040
        /*07b4*/ 	.short	0x010a
        /*07b6*/ 	.byte	0xff
	.zero		1


	//   ....[106]....
        /*07b8*/ 	.word	0x00007c00
        /*07bc*/ 	.word	0x0000003f
        /*07c0*/ 	.word	0x00000000
        /*07c4*/ 	.short	0x0101
        /*07c6*/ 	.byte	0xff
	.zero		1


	//   ....[107]....
        /*07c8*/ 	.word	0x00007c20
        /*07cc*/ 	.word	0x00000000
        /*07d0*/ 	.word	0x00000040
        /*07d4*/ 	.short	0x010a
        /*07d6*/ 	.byte	0xff
	.zero		1


	//   ....[108]....
        /*07d8*/ 	.word	0x00007cf0
        /*07dc*/ 	.word	0x00000000
        /*07e0*/ 	.word	0x00000040
        /*07e4*/ 	.short	0x010a
        /*07e6*/ 	.byte	0xff
	.zero		1


	//   ....[109]....
        /*07e8*/ 	.word	0x00008850
        /*07ec*/ 	.word	0x0000003f
        /*07f0*/ 	.word	0x00000000
        /*07f4*/ 	.short	0x0101
        /*07f6*/ 	.byte	0xff
	.zero		1


	//   ....[110]....
        /*07f8*/ 	.word	0x00008870
        /*07fc*/ 	.word	0x00000000
        /*0800*/ 	.word	0x00000040
        /*0804*/ 	.short	0x010a
        /*0806*/ 	.byte	0xff
	.zero		1


	//   ....[111]....
        /*0808*/ 	.word	0x00008940
        /*080c*/ 	.word	0x00000000
        /*0810*/ 	.word	0x00000040
        /*0814*/ 	.short	0x010a
        /*0816*/ 	.byte	0xff
	.zero		1


	//   ....[112]....
        /*0818*/ 	.word	0x00008d30
        /*081c*/ 	.word	0x00000070
        /*0820*/ 	.word	0x00000000
        /*0824*/ 	.short	0x0101
        /*0826*/ 	.byte	0xff
	.zero		1


	//   ....[113]....
        /*0828*/ 	.word	0x000094f0
        /*082c*/ 	.word	0x00000000
        /*0830*/ 	.word	0x00000000
        /*0834*/ 	.short	0x0101
        /*0836*/ 	.byte	0xff
	.zero		1


	//   ....[114]....
        /*0838*/ 	.word	0x00009760
        /*083c*/ 	.word	0x000000ff
        /*0840*/ 	.word	0x00000000
        /*0844*/ 	.short	0x0101
        /*0846*/ 	.byte	0x04
	.zero		1


	//   ....[115]....
        /*0848*/ 	.word	0x00009780
        /*084c*/ 	.word	0x00000002
        /*0850*/ 	.word	0x00000100
        /*0854*/ 	.short	0x010a
        /*0856*/ 	.byte	0xff
	.zero		1


	//   ....[116]....
        /*0858*/ 	.word	0x000097e0
        /*085c*/ 	.word	0x00000002
        /*0860*/ 	.word	0x00000020
        /*0864*/ 	.short	0x010a
        /*0866*/ 	.byte	0xff
	.zero		1


	//   ....[117]....
        /*0868*/ 	.word	0x00009840
        /*086c*/ 	.word	0x00000002
        /*0870*/ 	.word	0x00000020
        /*0874*/ 	.short	0x010a
        /*0876*/ 	.byte	0xff
	.zero		1


	//   ....[118]....
        /*0878*/ 	.word	0x00009890
        /*087c*/ 	.word	0x00000002
        /*0880*/ 	.word	0x00000090
        /*0884*/ 	.short	0x010a
        /*0886*/ 	.byte	0xff
	.zero		1


	//   ....[119]....
        /*0888*/ 	.word	0x000098f0
        /*088c*/ 	.word	0x00000000
        /*0890*/ 	.word	0x00000000
        /*0894*/ 	.short	0x010a
        /*0896*/ 	.byte	0xff
	.zero		1


	//   ....[120]....
        /*0898*/ 	.word	0x00009950
        /*089c*/ 	.word	0x00000000
        /*08a0*/ 	.word	0x00000000
        /*08a4*/ 	.short	0x010a
        /*08a6*/ 	.byte	0xff
	.zero		1


	//   ....[121]....
        /*08a8*/ 	.word	0x000099b0
        /*08ac*/ 	.word	0x00000000
        /*08b0*/ 	.word	0x00000000
        /*08b4*/ 	.short	0x010a
        /*08b6*/ 	.byte	0xff
	.zero		1


	//   ....[122]....
        /*08b8*/ 	.word	0x00009a00
        /*08bc*/ 	.word	0x00000000
        /*08c0*/ 	.word	0x000000f0
        /*08c4*/ 	.short	0x010a
        /*08c6*/ 	.byte	0xff
	.zero		1


	//   ....[123]....
        /*08c8*/ 	.word	0x00009a60
        /*08cc*/ 	.word	0x00000000
        /*08d0*/ 	.word	0x000000a0
        /*08d4*/ 	.short	0x010a
        /*08d6*/ 	.byte	0xff
	.zero		1


	//   ....[124]....
        /*08d8*/ 	.word	0x00009ab0
        /*08dc*/ 	.word	0x00000000
        /*08e0*/ 	.word	0x00000090
        /*08e4*/ 	.short	0x010a
        /*08e6*/ 	.byte	0xff
	.zero		1


	//   ....[125]....
        /*08e8*/ 	.word	0x00009b10
        /*08ec*/ 	.word	0x00000000
        /*08f0*/ 	.word	0x000000a0
        /*08f4*/ 	.short	0x010a
        /*08f6*/ 	.byte	0xff
	.zero		1


	//   ....[126]....
        /*08f8*/ 	.word	0x00009b70
        /*08fc*/ 	.word	0x00000004
        /*0900*/ 	.word	0x00000008
        /*0904*/ 	.short	0x010a
        /*0906*/ 	.byte	0xff
	.zero		1


	//   ....[127]....
        /*0908*/ 	.word	0x00009c50
        /*090c*/ 	.word	0x00000002
        /*0910*/ 	.word	0x00000008
        /*0914*/ 	.short	0x010a
        /*0916*/ 	.byte	0xff
	.zero		1


	//   ....[128]....
        /*0918*/ 	.word	0x00009ca0
        /*091c*/ 	.word	0x00000000
        /*0920*/ 	.word	0x00000090
        /*0924*/ 	.short	0x010a
        /*0926*/ 	.byte	0xff
	.zero		1


	//   ....[129]....
        /*0928*/ 	.word	0x00009d00
        /*092c*/ 	.word	0x00000000
        /*0930*/ 	.word	0x000000d0
        /*0934*/ 	.short	0x010a
        /*0936*/ 	.byte	0xff
	.zero		1


	//   ....[130]....
        /*0938*/ 	.word	0x00009d60
        /*093c*/ 	.word	0x00000000
        /*0940*/ 	.word	0x00000000
        /*0944*/ 	.short	0x010a
        /*0946*/ 	.byte	0xff
	.zero		1


	//   ....[131]....
        /*0948*/ 	.word	0x00009dc0
        /*094c*/ 	.word	0x00000000
        /*0950*/ 	.word	0x00000000
        /*0954*/ 	.short	0x010a
        /*0956*/ 	.byte	0xff
	.zero		1


	//   ....[132]....
        /*0958*/ 	.word	0x00009e20
        /*095c*/ 	.word	0x00000000
        /*0960*/ 	.word	0x00000000
        /*0964*/ 	.short	0x010a
        /*0966*/ 	.byte	0xff
	.zero		1


	//   ....[133]....
        /*0968*/ 	.word	0x00009e80
        /*096c*/ 	.word	0x00000000
        /*0970*/ 	.word	0x00000000
        /*0974*/ 	.short	0x010a
        /*0976*/ 	.byte	0xff
	.zero		1


	//   ....[134]....
        /*0978*/ 	.word	0x00009ee0
        /*097c*/ 	.word	0x00000000
        /*0980*/ 	.word	0x00000110
        /*0984*/ 	.short	0x010a
        /*0986*/ 	.byte	0xff
	.zero		1


	//   ....[135]....
        /*0988*/ 	.word	0x00009f30
        /*098c*/ 	.word	0x00000000
        /*0990*/ 	.word	0x00000090
        /*0994*/ 	.short	0x010a
        /*0996*/ 	.byte	0xff
	.zero		1


	//   ....[136]....
        /*0998*/ 	.word	0x00009f90
        /*099c*/ 	.word	0x00000000
        /*09a0*/ 	.word	0x00000088
        /*09a4*/ 	.short	0x010a
        /*09a6*/ 	.byte	0xff
	.zero		1


	//   ....[137]....
        /*09a8*/ 	.word	0x00009ff0
        /*09ac*/ 	.word	0x00000000
        /*09b0*/ 	.word	0x00000060
        /*09b4*/ 	.short	0x010a
        /*09b6*/ 	.byte	0xff
	.zero		1


	//   ....[138]....
        /*09b8*/ 	.word	0x0000a050
        /*09bc*/ 	.word	0x00000000
        /*09c0*/ 	.word	0x00000068
        /*09c4*/ 	.short	0x010a
        /*09c6*/ 	.byte	0xff
	.zero		1


	//   ....[139]....
        /*09c8*/ 	.word	0x0000a0b0
        /*09cc*/ 	.word	0x00000000
        /*09d0*/ 	.word	0x00000070
        /*09d4*/ 	.short	0x010a
        /*09d6*/ 	.byte	0xff
	.zero		1


	//   ....[140]....
        /*09d8*/ 	.word	0x0000a110
        /*09dc*/ 	.word	0x00000000
        /*09e0*/ 	.word	0x00000078
        /*09e4*/ 	.short	0x010a
        /*09e6*/ 	.byte	0xff
	.zero		1


	//   ....[141]....
        /*09e8*/ 	.word	0x0000a170
        /*09ec*/ 	.word	0x00000000
        /*09f0*/ 	.word	0x00000060
        /*09f4*/ 	.short	0x010a
        /*09f6*/ 	.byte	0xff
	.zero		1


	//   ....[142]....
        /*09f8*/ 	.word	0x0000a1d0
        /*09fc*/ 	.word	0x00000000
        /*0a00*/ 	.word	0x00000068
        /*0a04*/ 	.short	0x010a
        /*0a06*/ 	.byte	0xff
	.zero		1


	//   ....[143]....
        /*0a08*/ 	.word	0x0000a230
        /*0a0c*/ 	.word	0x00000000
        /*0a10*/ 	.word	0x00000070
        /*0a14*/ 	.short	0x010a
        /*0a16*/ 	.byte	0xff
	.zero		1


	//   ....[144]....
        /*0a18*/ 	.word	0x0000a280
        /*0a1c*/ 	.word	0x00000000
        /*0a20*/ 	.word	0x00000090
        /*0a24*/ 	.short	0x010a
        /*0a26*/ 	.byte	0xff
	.zero		1


	//   ....[145]....
        /*0a28*/ 	.word	0x0000a2e0
        /*0a2c*/ 	.word	0x00000002
        /*0a30*/ 	.word	0x00000040
        /*0a34*/ 	.short	0x010a
        /*0a36*/ 	.byte	0xff
	.zero		1


	//   ....[146]....
        /*0a38*/ 	.word	0x0000a330
        /*0a3c*/ 	.word	0x00000070
        /*0a40*/ 	.word	0x000000b0
        /*0a44*/ 	.short	0x010a
        /*0a46*/ 	.byte	0xff
	.zero		1


	//   ....[147]....
        /*0a48*/ 	.word	0x0000a380
        /*0a4c*/ 	.word	0x00000002
        /*0a50*/ 	.word	0x00000040
        /*0a54*/ 	.short	0x010a
        /*0a56*/ 	.byte	0xff
	.zero		1


	//   ....[148]....
        /*0a58*/ 	.word	0x0000a3d0
        /*0a5c*/ 	.word	0x00000000
        /*0a60*/ 	.word	0x00000040
        /*0a64*/ 	.short	0x010a
        /*0a66*/ 	.byte	0xff
	.zero		1


	//   ....[149]....
        /*0a68*/ 	.word	0x0000a420
        /*0a6c*/ 	.word	0x00000000
        /*0a70*/ 	.word	0x00000040
        /*0a74*/ 	.short	0x010a
        /*0a76*/ 	.byte	0xff
	.zero		1


	//----- nvinfo : EIATTR_NUM_MBARRIERS
	.align		4
.L_47:
        /*0a78*/ 	.byte	0x03, 0x38
        /*0a7a*/ 	.short	0x0023


	//----- nvinfo : EIATTR_EXIT_INSTR_OFFSETS
	.align		4
        /*0a7c*/ 	.byte	0x04, 0x1c
        /*0a7e*/ 	.short	(.L_49 - .L_48)


	//   ....[0]....
.L_48:
        /*0a80*/ 	.word	0x00002990


	//   ....[1]....
        /*0a84*/ 	.word	0x00002e90


	//   ....[2]....
        /*0a88*/ 	.word	0x00002ef0


	//   ....[3]....
        /*0a8c*/ 	.word	0x00004430


	//   ....[4]....
        /*0a90*/ 	.word	0x00005460


	//   ....[5]....
        /*0a94*/ 	.word	0x000054a0


	//   ....[6]....
        /*0a98*/ 	.word	0x00009650


	//   ....[7]....
        /*0a9c*/ 	.word	0x000096d0


	//   ....[8]....
        /*0aa0*/ 	.word	0x00009700


	//   ....[9]....
        /*0aa4*/ 	.word	0x00009770


	//----- nvinfo : EIATTR_MAX_THREADS
	.align		4
.L_49:
        /*0aa8*/ 	.byte	0x04, 0x05
        /*0aaa*/ 	.short	(.L_51 - .L_50)
.L_50:
        /*0aac*/ 	.word	0x00000100
        /*0ab0*/ 	.word	0x00000001
        /*0ab4*/ 	.word	0x00000001


	//----- nvinfo : EIATTR_CRS_STACK_SIZE
	.align		4
.L_51:
        /*0ab8*/ 	.byte	0x04, 0x1e
        /*0aba*/ 	.short	(.L_53 - .L_52)
.L_52:
        /*0abc*/ 	.word	0x00000000


	//----- nvinfo : EIATTR_CBANK_PARAM_SIZE
	.align		4
.L_53:
        /*0ac0*/ 	.byte	0x03, 0x19
        /*0ac2*/ 	.short	0x0800


	//----- nvinfo : EIATTR_PARAM_CBANK
	.align		4
        /*0ac4*/ 	.byte	0x04, 0x0a
        /*0ac6*/ 	.short	(.L_55 - .L_54)
	.align		4
.L_54:
        /*0ac8*/ 	.word	index@(.nv.constant0._ZN7cutlass13device_kernelINS_4gemm6kernel13GemmUniversalIN4cute5tupleIJiiiiEEENS1_10collective13CollectiveMmaINS1_35MainloopSm100TmaUmmaWarpSpecializedILi4ELi2ELi4ENS5_IJNS4_1CILi2EEENSA_ILi1EEESC_EEEEENS5_IJNSA_ILi256EEENSA_ILi128EEESG_EEENS_10bfloat16_tENS5_IJlSC_lEEESI_SJ_NS4_8TiledMMAINS4_8MMA_AtomIJNS4_26SM100_MMA_F16BF16_2x1SM_SSISI_SI_fLi256ELi128ELNS4_4UMMA5MajorE0ELSO_0ELNSN_7ScaleInE0ELSP_0EEEEEENS4_6LayoutINS5_IJSC_SC_SC_EEENS5_IJNSA_ILi0EEESU_SU_EEEEENS5_IJNS4_10UnderscoreESX_SX_EEEEENS4_18SM100_TMA_2SM_LOADENS4_14ComposedLayoutINS4_7SwizzleILi3ELi4ELi3EEENS4_18smem_ptr_flag_bitsILi16EEENSS_INS5_IJNSA_ILi8EEENSA_ILi64EEEEEENS5_IJS17_SC_EEEEEEEvNS4_8identityES10_S1B_vS1C_EENS_8epilogue10collective18CollectiveEpilogueINS1E_23Sm100TmaWarpSpecializedILi4ELi2ELi32ELb1ELb0EEEJNS5_IJSG_SG_SG_EEENS5_IJNSS_ISG_SC_EENSS_INSA_ILi32EEESC_EEEEESI_SJ_SI_SJ_NS1E_6fusion15FusionCallbacksIS1I_NS1O_17LinearCombinationISI_fSI_fLNS_15FloatRoundStyleE2EEES1J_S1N_JEEENS4_5SM1004TMEM4LOAD26SM100_TMEM_LOAD_32dp32b32xENS4_13SM90_TMA_LOADENS11_INS12_ILi2ELi4ELi3EEES15_NSS_INS5_IJS16_S1L_EEENS5_IJS1L_SC_EEEEEEENS4_39AutoVectorizingCopyWithAssumedAlignmentILi128EEENS4_14SM90_TMA_STOREES23_S25_S25_EEEvvEEEEvNT_6ParamsE)
        /*0acc*/ 	.short	0x0380
        /*0ace*/ 	.short	0x0800


	//----- nvinfo : EIATTR_SW_WAR
	.align		4
.L_55:
        /*0ad0*/ 	.byte	0x04, 0x36
        /*0ad2*/ 	.short	(.L_57 - .L_56)
.L_56:
        /*0ad4*/ 	.word	0x00000008
.L_57:


//--------------------- .nv.callgraph             --------------------------
	.section	.nv.callgraph,"",@"SHT_CUDA_CALLGRAPH"
	.align	4
	.sectionentsize	8
	.align		4
        /*0000*/ 	.word	0x00000000
	.align		4
        /*0004*/ 	.word	0xffffffff
	.align		4
        /*0008*/ 	.word	index@(_ZN7cutlass13device_kernelINS_4gemm6kernel13GemmUniversalIN4cute5tupleIJiiiiEEENS1_10collective13CollectiveMmaINS1_35MainloopSm100TmaUmmaWarpSpecializedILi4ELi2ELi4ENS5_IJNS4_1CILi2EEENSA_ILi1EEESC_EEEEENS5_IJNSA_ILi256EEENSA_ILi128EEESG_EEENS_10bfloat16_tENS5_IJlSC_lEEESI_SJ_NS4_8TiledMMAINS4_8MMA_AtomIJNS4_26SM100_MMA_F16BF16_2x1SM_SSISI_SI_fLi256ELi128ELNS4_4UMMA5MajorE0ELSO_0ELNSN_7ScaleInE0ELSP_0EEEEEENS4_6LayoutINS5_IJSC_SC_SC_EEENS5_IJNSA_ILi0EEESU_SU_EEEEENS5_IJNS4_10UnderscoreESX_SX_EEEEENS4_18SM100_TMA_2SM_LOADENS4_14ComposedLayoutINS4_7SwizzleILi3ELi4ELi3EEENS4_18smem_ptr_flag_bitsILi16EEENSS_INS5_IJNSA_ILi8EEENSA_ILi64EEEEEENS5_IJS17_SC_EEEEEEEvNS4_8identityES10_S1B_vS1C_EENS_8epilogue10collective18CollectiveEpilogueINS1E_23Sm100TmaWarpSpecializedILi4ELi2ELi32ELb1ELb0EEEJNS5_IJSG_SG_SG_EEENS5_IJNSS_ISG_SC_EENSS_INSA_ILi32EEESC_EEEEESI_SJ_SI_SJ_NS1E_6fusion15FusionCallbacksIS1I_NS1O_17LinearCombinationISI_fSI_fLNS_15FloatRoundStyleE2EEES1J_S1N_JEEENS4_5SM1004TMEM4LOAD26SM100_TMEM_LOAD_32dp32b32xENS4_13SM90_TMA_LOADENS11_INS12_ILi2ELi4ELi3EEES15_NSS_INS5_IJS16_S1L_EEENS5_IJS1L_SC_EEEEEEENS4_39AutoVectorizingCopyWithAssumedAlignmentILi128EEENS4_14SM90_TMA_STOREES23_S25_S25_EEEvvEEEEvNT_6ParamsE)
	.align		4
        /*000c*/ 	.word	index@(__assertfail)
	.align		4
        /*0010*/ 	.word	0x00000000
	.align		4
        /*0014*/ 	.word	0xfffffffe
	.align		4
        /*0018*/ 	.word	0x00000000
	.align		4
        /*001c*/ 	.word	0xfffffffd
	.align		4
        /*0020*/ 	.word	0x00000000
	.align		4
        /*0024*/ 	.word	0xfffffffc


//--------------------- .nv.constant4             --------------------------
	.section	.nv.constant4,"a",@progbits
	.align	8
	.align		8
.nv.constant4:
        /*0000*/ 	.dword	__assertfail
	.align		8
        /*0008*/ 	.dword	__unnamed_1
	.align		8
        /*0010*/ 	.dword	__unnamed_2
	.align		8
        /*0018*/ 	.dword	_ZN40_INTERNAL_aecabe65_4_k_cu_adda6db2_180224cuda3std3__45__cpo5beginE
	.align		8
        /*0020*/ 	.dword	_ZN40_INTERNAL_aecabe65_4_k_cu_adda6db2_180224cuda3std3__45__cpo3endE
	.align		8
        /*0028*/ 	.dword	_ZN40_INTERNAL_aecabe65_4_k_cu_adda6db2_180224cuda3std3__45__cpo6cbeginE
	.align		8
        /*0030*/ 	.dword	_ZN40_INTERNAL_aecabe65_4_k_cu_adda6db2_180224cuda3std3__45__cpo4cendE
	.align		8
        /*0038*/ 	.dword	_ZN40_INTERNAL_aecabe65_4_k_cu_adda6db2_180224cuda3std3__442_GLOBAL__N__aecabe65_4_k_cu_adda6db2_180226ignoreE
	.align		8
        /*0040*/ 	.dword	_ZN40_INTERNAL_aecabe65_4_k_cu_adda6db2_180224cuda3std3__419piecewise_constructE
	.align		8
        /*0048*/ 	.dword	_ZN40_INTERNAL_aecabe65_4_k_cu_adda6db2_180224cuda3std3__48in_placeE
	.align		8
        /*0050*/ 	.dword	_ZN40_INTERNAL_aecabe65_4_k_cu_adda6db2_180224cuda3std6ranges3__45__cpo4swapE
	.align		8
        /*0058*/ 	.dword	_ZN40_INTERNAL_aecabe65_4_k_cu_adda6db2_180224cuda3std6ranges3__45__cpo9iter_moveE
	.align		8
        /*0060*/ 	.dword	_ZN40_INTERNAL_aecabe65_4_k_cu_adda6db2_180224cute7productE
	.align		8
        /*0068*/ 	.dword	_ZN40_INTERNAL_aecabe65_4_k_cu_adda6db2_180224cute1_E
	.align		8
        /*0070*/ 	.dword	$str$25
	.align		8
        /*0078*/ 	.dword	$str$26
	.align		8
        /*0080*/ 	.dword	$str$27
	.align		8
        /*0088*/ 	.dword	$str$28


//--------------------- .text._ZN7cutlass13device_kernelINS_4gemm6kernel13GemmUniversalIN4cute5tupleIJiiiiEEENS1_10collective13CollectiveMmaINS1_35MainloopSm100TmaUmmaWarpSpecializedILi4ELi2ELi4ENS5_IJNS4_1CILi2EEENSA_ILi1EEESC_EEEEENS5_IJNSA_ILi256EEENSA_ILi128EEESG_EEENS_10bfloat16_tENS5_IJlSC_lEEESI_SJ_NS4_8TiledMMAINS4_8MMA_AtomIJNS4_26SM100_MMA_F16BF16_2x1SM_SSISI_SI_fLi256ELi128ELNS4_4UMMA5MajorE0ELSO_0ELNSN_7ScaleInE0ELSP_0EEEEEENS4_6LayoutINS5_IJSC_SC_SC_EEENS5_IJNSA_ILi0EEESU_SU_EEEEENS5_IJNS4_10UnderscoreESX_SX_EEEEENS4_18SM100_TMA_2SM_LOADENS4_14ComposedLayoutINS4_7SwizzleILi3ELi4ELi3EEENS4_18smem_ptr_flag_bitsILi16EEENSS_INS5_IJNSA_ILi8EEENSA_ILi64EEEEEENS5_IJS17_SC_EEEEEEEvNS4_8identityES10_S1B_vS1C_EENS_8epilogue10collective18CollectiveEpilogueINS1E_23Sm100TmaWarpSpecializedILi4ELi2ELi32ELb1ELb0EEEJNS5_IJSG_SG_SG_EEENS5_IJNSS_ISG_SC_EENSS_INSA_ILi32EEESC_EEEEESI_SJ_SI_SJ_NS1E_6fusion15FusionCallbacksIS1I_NS1O_17LinearCombinationISI_fSI_fLNS_15FloatRoundStyleE2EEES1J_S1N_JEEENS4_5SM1004TMEM4LOAD26SM100_TMEM_LOAD_32dp32b32xENS4_13SM90_TMA_LOADENS11_INS12_ILi2ELi4ELi3EEES15_NSS_INS5_IJS16_S1L_EEENS5_IJS1L_SC_EEEEEEENS4_39AutoVectorizingCopyWithAssumedAlignmentILi128EEENS4_14SM90_TMA_STOREES23_S25_S25_EEEvvEEEEvNT_6ParamsE --------------------------
	.section	.text._ZN7cutlass13device_kernelINS_4gemm6kernel13GemmUniversalIN4cute5tupleIJiiiiEEENS1_10collective13CollectiveMmaINS1_35MainloopSm100TmaUmmaWarpSpecializedILi4ELi2ELi4ENS5_IJNS4_1CILi2EEENSA_ILi1EEESC_EEEEENS5_IJNSA_ILi256EEENSA_ILi128EEESG_EEENS_10bfloat16_tENS5_IJlSC_lEEESI_SJ_NS4_8TiledMMAINS4_8MMA_AtomIJNS4_26SM100_MMA_F16BF16_2x1SM_SSISI_SI_fLi256ELi128ELNS4_4UMMA5MajorE0ELSO_0ELNSN_7ScaleInE0ELSP_0EEEEEENS4_6LayoutINS5_IJSC_SC_SC_EEENS5_IJNSA_ILi0EEESU_SU_EEEEENS5_IJNS4_10UnderscoreESX_SX_EEEEENS4_18SM100_TMA_2SM_LOADENS4_14ComposedLayoutINS4_7SwizzleILi3ELi4ELi3EEENS4_18smem_ptr_flag_bitsILi16EEENSS_INS5_IJNSA_ILi8EEENSA_ILi64EEEEEENS5_IJS17_SC_EEEEEEEvNS4_8identityES10_S1B_vS1C_EENS_8epilogue10collective18CollectiveEpilogueINS1E_23Sm100TmaWarpSpecializedILi4ELi2ELi32ELb1ELb0EEEJNS5_IJSG_SG_SG_EEENS5_IJNSS_ISG_SC_EENSS_INSA_ILi32EEESC_EEEEESI_SJ_SI_SJ_NS1E_6fusion15FusionCallbacksIS1I_NS1O_17LinearCombinationISI_fSI_fLNS_15FloatRoundStyleE2EEES1J_S1N_JEEENS4_5SM1004TMEM4LOAD26SM100_TMEM_LOAD_32dp32b32xENS4_13SM90_TMA_LOADENS11_INS12_ILi2ELi4ELi3EEES15_NSS_INS5_IJS16_S1L_EEENS5_IJS1L_SC_EEEEEEENS4_39AutoVectorizingCopyWithAssumedAlignmentILi128EEENS4_14SM90_TMA_STOREES23_S25_S25_EEEvvEEEEvNT_6ParamsE,"ax",@progbits
	.align	128
.text._ZN7cutlass13device_kernelINS_4gemm6kernel13GemmUniversalIN4cute5tupleIJiiiiEEENS1_10collective13CollectiveMmaINS1_35MainloopSm100TmaUmmaWarpSpecializedILi4ELi2ELi4ENS5_IJNS4_1CILi2EEENSA_ILi1EEESC_EEEEENS5_IJNSA_ILi256EEENSA_ILi128EEESG_EEENS_10bfloat16_tENS5_IJlSC_lEEESI_SJ_NS4_8TiledMMAINS4_8MMA_AtomIJNS4_26SM100_MMA_F16BF16_2x1SM_SSISI_SI_fLi256ELi128ELNS4_4UMMA5MajorE0ELSO_0ELNSN_7ScaleInE0ELSP_0EEEEEENS4_6LayoutINS5_IJSC_SC_SC_EEENS5_IJNSA_ILi0EEESU_SU_EEEEENS5_IJNS4_10UnderscoreESX_SX_EEEEENS4_18SM100_TMA_2SM_LOADENS4_14ComposedLayoutINS4_7SwizzleILi3ELi4ELi3EEENS4_18smem_ptr_flag_bitsILi16EEENSS_INS5_IJNSA_ILi8EEENSA_ILi64EEEEEENS5_IJS17_SC_EEEEEEEvNS4_8identityES10_S1B_vS1C_EENS_8epilogue10collective18CollectiveEpilogueINS1E_23Sm100TmaWarpSpecializedILi4ELi2ELi32ELb1ELb0EEEJNS5_IJSG_SG_SG_EEENS5_IJNSS_ISG_SC_EENSS_INSA_ILi32EEESC_EEEEESI_SJ_SI_SJ_NS1E_6fusion15FusionCallbacksIS1I_NS1O_17LinearCombinationISI_fSI_fLNS_15FloatRoundStyleE2EEES1J_S1N_JEEENS4_5SM1004TMEM4LOAD26SM100_TMEM_LOAD_32dp32b32xENS4_13SM90_TMA_LOADENS11_INS12_ILi2ELi4ELi3EEES15_NSS_INS5_IJS16_S1L_EEENS5_IJS1L_SC_EEEEEEENS4_39AutoVectorizingCopyWithAssumedAlignmentILi128EEENS4_14SM90_TMA_STOREES23_S25_S25_EEEvvEEEEvNT_6ParamsE:
        .type           _ZN7cutlass13device_kernelINS_4gemm6kernel13GemmUniversalIN4cute5tupleIJiiiiEEENS1_10collective13CollectiveMmaINS1_35MainloopSm100TmaUmmaWarpSpecializedILi4ELi2ELi4ENS5_IJNS4_1CILi2EEENSA_ILi1EEESC_EEEEENS5_IJNSA_ILi256EEENSA_ILi128EEESG_EEENS_10bfloat16_tENS5_IJlSC_lEEESI_SJ_NS4_8TiledMMAINS4_8MMA_AtomIJNS4_26SM100_MMA_F16BF16_2x1SM_SSISI_SI_fLi256ELi128ELNS4_4UMMA5MajorE0ELSO_0ELNSN_7ScaleInE0ELSP_0EEEEEENS4_6LayoutINS5_IJSC_SC_SC_EEENS5_IJNSA_ILi0EEESU_SU_EEEEENS5_IJNS4_10UnderscoreESX_SX_EEEEENS4_18SM100_TMA_2SM_LOADENS4_14ComposedLayoutINS4_7SwizzleILi3ELi4ELi3EEENS4_18smem_ptr_flag_bitsILi16EEENSS_INS5_IJNSA_ILi8EEENSA_ILi64EEEEEENS5_IJS17_SC_EEEEEEEvNS4_8identityES10_S1B_vS1C_EENS_8epilogue10collective18CollectiveEpilogueINS1E_23Sm100TmaWarpSpecializedILi4ELi2ELi32ELb1ELb0EEEJNS5_IJSG_SG_SG_EEENS5_IJNSS_ISG_SC_EENSS_INSA_ILi32EEESC_EEEEESI_SJ_SI_SJ_NS1E_6fusion15FusionCallbacksIS1I_NS1O_17LinearCombinationISI_fSI_fLNS_15FloatRoundStyleE2EEES1J_S1N_JEEENS4_5SM1004TMEM4LOAD26SM100_TMEM_LOAD_32dp32b32xENS4_13SM90_TMA_LOADENS11_INS12_ILi2ELi4ELi3EEES15_NSS_INS5_IJS16_S1L_EEENS5_IJS1L_SC_EEEEEEENS4_39AutoVectorizingCopyWithAssumedAlignmentILi128EEENS4_14SM90_TMA_STOREES23_S25_S25_EEEvvEEEEvNT_6ParamsE,@function
        .size           _ZN7cutlass13device_kernelINS_4gemm6kernel13GemmUniversalIN4cute5tupleIJiiiiEEENS1_10collective13CollectiveMmaINS1_35MainloopSm100TmaUmmaWarpSpecializedILi4ELi2ELi4ENS5_IJNS4_1CILi2EEENSA_ILi1EEESC_EEEEENS5_IJNSA_ILi256EEENSA_ILi128EEESG_EEENS_10bfloat16_tENS5_IJlSC_lEEESI_SJ_NS4_8TiledMMAINS4_8MMA_AtomIJNS4_26SM100_MMA_F16BF16_2x1SM_SSISI_SI_fLi256ELi128ELNS4_4UMMA5MajorE0ELSO_0ELNSN_7ScaleInE0ELSP_0EEEEEENS4_6LayoutINS5_IJSC_SC_SC_EEENS5_IJNSA_ILi0EEESU_SU_EEEEENS5_IJNS4_10UnderscoreESX_SX_EEEEENS4_18SM100_TMA_2SM_LOADENS4_14ComposedLayoutINS4_7SwizzleILi3ELi4ELi3EEENS4_18smem_ptr_flag_bitsILi16EEENSS_INS5_IJNSA_ILi8EEENSA_ILi64EEEEEENS5_IJS17_SC_EEEEEEEvNS4_8identityES10_S1B_vS1C_EENS_8epilogue10collective18CollectiveEpilogueINS1E_23Sm100TmaWarpSpecializedILi4ELi2ELi32ELb1ELb0EEEJNS5_IJSG_SG_SG_EEENS5_IJNSS_ISG_SC_EENSS_INSA_ILi32EEESC_EEEEESI_SJ_SI_SJ_NS1E_6fusion15FusionCallbacksIS1I_NS1O_17LinearCombinationISI_fSI_fLNS_15FloatRoundStyleE2EEES1J_S1N_JEEENS4_5SM1004TMEM4LOAD26SM100_TMEM_LOAD_32dp32b32xENS4_13SM90_TMA_LOADENS11_INS12_ILi2ELi4ELi3EEES15_NSS_INS5_IJS16_S1L_EEENS5_IJS1L_SC_EEEEEEENS4_39AutoVectorizingCopyWithAssumedAlignmentILi128EEENS4_14SM90_TMA_STOREES23_S25_S25_EEEvvEEEEvNT_6ParamsE,(.L_x_197 - _ZN7cutlass13device_kernelINS_4gemm6kernel13GemmUniversalIN4cute5tupleIJiiiiEEENS1_10collective13CollectiveMmaINS1_35MainloopSm100TmaUmmaWarpSpecializedILi4ELi2ELi4ENS5_IJNS4_1CILi2EEENSA_ILi1EEESC_EEEEENS5_IJNSA_ILi256EEENSA_ILi128EEESG_EEENS_10bfloat16_tENS5_IJlSC_lEEESI_SJ_NS4_8TiledMMAINS4_8MMA_AtomIJNS4_26SM100_MMA_F16BF16_2x1SM_SSISI_SI_fLi256ELi128ELNS4_4UMMA5MajorE0ELSO_0ELNSN_7ScaleInE0ELSP_0EEEEEENS4_6LayoutINS5_IJSC_SC_SC_EEENS5_IJNSA_ILi0EEESU_SU_EEEEENS5_IJNS4_10UnderscoreESX_SX_EEEEENS4_18SM100_TMA_2SM_LOADENS4_14ComposedLayoutINS4_7SwizzleILi3ELi4ELi3EEENS4_18smem_ptr_flag_bitsILi16EEENSS_INS5_IJNSA_ILi8EEENSA_ILi64EEEEEENS5_IJS17_SC_EEEEEEEvNS4_8identityES10_S1B_vS1C_EENS_8epilogue10collective18CollectiveEpilogueINS1E_23Sm100TmaWarpSpecializedILi4ELi2ELi32ELb1ELb0EEEJNS5_IJSG_SG_SG_EEENS5_IJNSS_ISG_SC_EENSS_INSA_ILi32EEESC_EEEEESI_SJ_SI_SJ_NS1E_6fusion15FusionCallbacksIS1I_NS1O_17LinearCombinationISI_fSI_fLNS_15FloatRoundStyleE2EEES1J_S1N_JEEENS4_5SM1004TMEM4LOAD26SM100_TMEM_LOAD_32dp32b32xENS4_13SM90_TMA_LOADENS11_INS12_ILi2ELi4ELi3EEES15_NSS_INS5_IJS16_S1L_EEENS5_IJS1L_SC_EEEEEEENS4_39AutoVectorizingCopyWithAssumedAlignmentILi128EEENS4_14SM90_TMA_STOREES23_S25_S25_EEEvvEEEEvNT_6ParamsE)
        .other          _ZN7cutlass13device_kernelINS_4gemm6kernel13GemmUniversalIN4cute5tupleIJiiiiEEENS1_10collective13CollectiveMmaINS1_35MainloopSm100TmaUmmaWarpSpecializedILi4ELi2ELi4ENS5_IJNS4_1CILi2EEENSA_ILi1EEESC_EEEEENS5_IJNSA_ILi256EEENSA_ILi128EEESG_EEENS_10bfloat16_tENS5_IJlSC_lEEESI_SJ_NS4_8TiledMMAINS4_8MMA_AtomIJNS4_26SM100_MMA_F16BF16_2x1SM_SSISI_SI_fLi256ELi128ELNS4_4UMMA5MajorE0ELSO_0ELNSN_7ScaleInE0ELSP_0EEEEEENS4_6LayoutINS5_IJSC_SC_SC_EEENS5_IJNSA_ILi0EEESU_SU_EEEEENS5_IJNS4_10UnderscoreESX_SX_EEEEENS4_18SM100_TMA_2SM_LOADENS4_14ComposedLayoutINS4_7SwizzleILi3ELi4ELi3EEENS4_18smem_ptr_flag_bitsILi16EEENSS_INS5_IJNSA_ILi8EEENSA_ILi64EEEEEENS5_IJS17_SC_EEEEEEEvNS4_8identityES10_S1B_vS1C_EENS_8epilogue10collective18CollectiveEpilogueINS1E_23Sm100TmaWarpSpecializedILi4ELi2ELi32ELb1ELb0EEEJNS5_IJSG_SG_SG_EEENS5_IJNSS_ISG_SC_EENSS_INSA_ILi32EEESC_EEEEESI_SJ_SI_SJ_NS1E_6fusion15FusionCallbacksIS1I_NS1O_17LinearCombinationISI_fSI_fLNS_15FloatRoundStyleE2EEES1J_S1N_JEEENS4_5SM1004TMEM4LOAD26SM100_TMEM_LOAD_32dp32b32xENS4_13SM90_TMA_LOADENS11_INS12_ILi2ELi4ELi3EEES15_NSS_INS5_IJS16_S1L_EEENS5_IJS1L_SC_EEEEEEENS4_39AutoVectorizingCopyWithAssumedAlignmentILi128EEENS4_14SM90_TMA_STOREES23_S25_S25_EEEvvEEEEvNT_6ParamsE,@"STO_CUDA_ENTRY STV_DEFAULT"
_ZN7cutlass13device_kernelINS_4gemm6kernel13GemmUniversalIN4cute5tupleIJiiiiEEENS1_10collective13CollectiveMmaINS1_35MainloopSm100TmaUmmaWarpSpecializedILi4ELi2ELi4ENS5_IJNS4_1CILi2EEENSA_ILi1EEESC_EEEEENS5_IJNSA_ILi256EEENSA_ILi128EEESG_EEENS_10bfloat16_tENS5_IJlSC_lEEESI_SJ_NS4_8TiledMMAINS4_8MMA_AtomIJNS4_26SM100_MMA_F16BF16_2x1SM_SSISI_SI_fLi256ELi128ELNS4_4UMMA5MajorE0ELSO_0ELNSN_7ScaleInE0ELSP_0EEEEEENS4_6LayoutINS5_IJSC_SC_SC_EEENS5_IJNSA_ILi0EEESU_SU_EEEEENS5_IJNS4_10UnderscoreESX_SX_EEEEENS4_18SM100_TMA_2SM_LOADENS4_14ComposedLayoutINS4_7SwizzleILi3ELi4ELi3EEENS4_18smem_ptr_flag_bitsILi16EEENSS_INS5_IJNSA_ILi8EEENSA_ILi64EEEEEENS5_IJS17_SC_EEEEEEEvNS4_8identityES10_S1B_vS1C_EENS_8epilogue10collective18CollectiveEpilogueINS1E_23Sm100TmaWarpSpecializedILi4ELi2ELi32ELb1ELb0EEEJNS5_IJSG_SG_SG_EEENS5_IJNSS_ISG_SC_EENSS_INSA_ILi32EEESC_EEEEESI_SJ_SI_SJ_NS1E_6fusion15FusionCallbacksIS1I_NS1O_17LinearCombinationISI_fSI_fLNS_15FloatRoundStyleE2EEES1J_S1N_JEEENS4_5SM1004TMEM4LOAD26SM100_TMEM_LOAD_32dp32b32xENS4_13SM90_TMA_LOADENS11_INS12_ILi2ELi4ELi3EEES15_NSS_INS5_IJS16_S1L_EEENS5_IJS1L_SC_EEEEEEENS4_39AutoVectorizingCopyWithAssumedAlignmentILi128EEENS4_14SM90_TMA_STOREES23_S25_S25_EEEvvEEEEvNT_6ParamsE:
[----:B------:R-:W1:Y:S01]  /*0000*/  LDC R1, c[0x0][0x37c] ;  /* 0x0000df00ff017b82 */ /* 0x000e620000000800 */
[----:B------:R-:W2:Y:S01]  /*0010*/  S2R R105, SR_TID.X ;  /* 0x0000000000697919 */ /* 0x000ea20000002100 */
[----:B------:R-:W3:Y:S06]  /*0020*/  LDCU.64 UR6, c[0x0][0x890] ;  /* 0x00011200ff0677ac */ /* 0x000eec0008000a00 */
[----:B------:R-:W4:Y:S01]  /*0030*/  S2UR UR37, SR_CgaCtaId ;  /* 0x00000000002579c3 */ /* 0x000f220000008800 */
[----:B------:R-:W-:Y:S02]  /*0040*/  PRMT R92, RZ, 0x7610, R92 ;  /* 0x00007610ff5c7816 */ /* 0x000fe4000000005c */
[----:B------:R-:W-:Y:S01]  /*0050*/  ELECT P1, URZ, PT ;  /* 0x0000000000ff782f */ /* 0x000fe20003820000 */
[----:B------:R-:W1:Y:S01]  /*0060*/  LDCU.64 UR46, c[0x0][0x358] ;  /* 0x00006b00ff2e77ac */ /* 0x000e620008000a00 */
[----:B---3--:R-:W-:-:S04]  /*0070*/  UISETP.NE.U32.AND UP0, UPT, UR6, URZ, UPT ;  /* 0x000000ff0600728c */ /* 0x008fc8000bf05070 */
[----:B------:R-:W-:Y:S02]  /*0080*/  UISETP.NE.AND.EX UP0, UPT, UR7, URZ, UPT, UP0 ;  /* 0x000000ff0700728c */ /* 0x000fe4000bf05300 */
[----:B----4-:R-:W-:Y:S02]  /*0090*/  ULOP3.LUT UR5, UR37, 0x1, URZ, 0xc0, !UPT ;  /* 0x0000000125057892 */ /* 0x010fe4000f8ec0ff */
[----:B------:R-:W-:Y:S01]  /*00a0*/  ULOP3.LUT UR4, UR37, 0x1, URZ, 0x3c, !UPT ;  /* 0x0000000125047892 */ /* 0x000fe2000f8e3cff */
[----:B--2---:R-:W-:-:S05]  /*00b0*/  SHF.R.U32.HI R96, RZ, 0x5, R105 ;  /* 0x00000005ff607819 */ /* 0x004fca0000011669 */
[----:B------:R-:W2:Y:S02]  /*00c0*/  SHFL.IDX PT, R0, R96, RZ, 0x1f ;  /* 0x00001fff60007589 */ /* 0x000ea400000e0000 */
[----:B--2---:R-:W-:Y:S01]  /*00d0*/  R2UR UR10, R0 ;  /* 0x00000000000a72ca */ /* 0x004fe200000e0000 */
[----:B-1----:R-:W-:-:S14]  /*00e0*/  BRA.U UP0, `(.L_x_0) ;  /* 0x00000001002c7547 */ /* 0x002fdc000b800000 */
[----:B------:R-:W1:Y:S02]  /*00f0*/  LDCU.64 UR8, c[0x0][0x888] ;  /* 0x00011100ff0877ac */ /* 0x000e640008000a00 */
[----:B-1----:R-:W-:-:S04]  /*0100*/  UISETP.NE.U32.AND UP0, UPT, UR8, URZ, UPT ;  /* 0x000000ff0800728c */ /* 0x002fc8000bf05070 */
[----:B------:R-:W-:-:S09]  /*0110*/  UISETP.NE.AND.EX UP0, UPT, UR9, URZ, UPT, UP0 ;  /* 0x000000ff0900728c */ /* 0x000fd2000bf05300 */
[----:B------:R-:W-:Y:S05]  /*0120*/  BRA.U !UP0, `(.L_x_1) ;  /* 0x0000000108107547 */ /* 0x000fea000b800000 */
[----:B------:R-:W1:Y:S02]  /*0130*/  LDC.64 R2, c[0x0][0x888] ;  /* 0x00022200ff027b82 */ /* 0x000e640000000a00 */
[----:B-1----:R1:W5:Y:S01]  /*0140*/  LDG.E R49, desc[UR46][R2.64] ;  /* 0x0000002e02317981 */ /* 0x002362000c1e1900 */
[----:B------:R-:W-:Y:S01]  /*0150*/  HFMA2 R92, -RZ, RZ, 0, 5.9604644775390625e-08 ;  /* 0x00000001ff5c7431 */ /* 0x000fe200000001ff */
[----:B------:R-:W-:Y:S05]  /*0160*/  BRA `(.L_x_0) ;  /* 0x00000000000c7947 */ /* 0x000fea0003800000 */
.L_x_1:
[----:B------:R-:W1:Y:S01]  /*0170*/  LDCU UR8, c[0x0][0x880] ;  /* 0x00011000ff0877ac */ /* 0x000e620008000800 */
[----:B------:R-:W-:Y:S01]  /*0180*/  HFMA2 R92, -RZ, RZ, 0, 5.9604644775390625e-08 ;  /* 0x00000001ff5c7431 */ /* 0x000fe200000001ff */
[----:B-1----:R-:W-:-:S07]  /*0190*/  MOV R49, UR8 ;  /* 0x0000000800317c02 */ /* 0x002fce0008000f00 */
.L_x_0:
[----:B------:R-:W2:Y:S02]  /*01a0*/  LDCU.64 UR8, c[0x0][0x8b0] ;  /* 0x00011600ff0877ac */ /* 0x000ea40008000a00 */
[----:B--2---:R-:W-:-:S04]  /*01b0*/  UISETP.NE.U32.AND UP0, UPT, UR8, URZ, UPT ;  /* 0x000000ff0800728c */ /* 0x004fc8000bf05070 */
[----:B------:R-:W-:-:S09]  /*01c0*/  UISETP.NE.AND.EX UP0, UPT, UR9, URZ, UPT, UP0 ;  /* 0x000000ff0900728c */ /* 0x000fd2000bf05300 */
[----:B------:R-:W-:Y:S05]  /*01d0*/  BRA.U UP0, `(.L_x_2) ;  /* 0x0000000100247547 */ /* 0x000fea000b800000 */
[----:B------:R-:W2:Y:S02]  /*01e0*/  LDCU.64 UR8, c[0x0][0x8a8] ;  /* 0x00011500ff0877ac */ /* 0x000ea40008000a00 */
[----:B--2---:R-:W-:-:S04]  /*01f0*/  UISETP.NE.U32.AND UP0, UPT, UR8, URZ, UPT ;  /* 0x000000ff0800728c */ /* 0x004fc8000bf05070 */
[----:B------:R-:W-:-:S09]  /*0200*/  UISETP.NE.AND.EX UP0, UPT, UR9, URZ, UPT, UP0 ;  /* 0x000000ff0900728c */ /* 0x000fd2000bf05300 */
[----:B------:R-:W-:Y:S05]  /*0210*/  BRA.U !UP0, `(.L_x_3) ;  /* 0x00000001080c7547 */ /* 0x000fea000b800000 */
[----:B-1----:R-:W1:Y:S02]  /*0220*/  LDC.64 R2, c[0x0][0x8a8] ;  /* 0x00022a00ff027b82 */ /* 0x002e640000000a00 */
[----:B-1----:R2:W5:Y:S01]  /*0230*/  LDG.E R47, desc[UR46][R2.64] ;  /* 0x0000002e022f7981 */ /* 0x002562000c1e1900 */
[----:B------:R-:W-:Y:S05]  /*0240*/  BRA `(.L_x_2) ;  /* 0x0000000000087947 */ /* 0x000fea0003800000 */
.L_x_3:
[----:B------:R-:W2:Y:S02]  /*0250*/  LDCU UR8, c[0x0][0x8a0] ;  /* 0x00011400ff0877ac */ /* 0x000ea40008000800 */
[----:B--2---:R-:W-:Y:S02]  /*0260*/  MOV R47, UR8 ;  /* 0x00000008002f7c02 */ /* 0x004fe40008000f00 */
.L_x_2:
[----:B------:R-:W-:Y:S01]  /*0270*/  IMAD.U32 R0, RZ, RZ, UR10 ;  /* 0x0000000aff007e24 */ /* 0x000fe2000f8e00ff */
[----:B------:R-:W-:Y:S04]  /*0280*/  BSSY.RECONVERGENT B0, `(.L_x_4) ;  /* 0x000000c000007945 */ /* 0x000fe80003800200 */
[C---:B------:R-:W-:Y:S02]  /*0290*/  ISETP.NE.OR P2, PT, R0.reuse, 0x1, !P1 ;  /* 0x000000010000780c */ /* 0x040fe40004f45670 */
[----:B------:R-:W-:-:S11]  /*02a0*/  ISETP.NE.OR P0, PT, R0, 0x3, !P1 ;  /* 0x000000030000780c */ /* 0x000fd60004f05670 */
[----:B------:R-:W-:Y:S05]  /*02b0*/  @P2 BRA `(.L_x_5) ;  /* 0x0000000000202947 */ /* 0x000fea0003800000 */
[----:B------:R-:W3:Y:S02]  /*02c0*/  LDCU.64 UR8, c[0x0][0x348] ;  /* 0x00006900ff0877ac */ /* 0x000ee40008000a00 */
[----:B---3--:R-:W-:Y:S02]  /*02d0*/  UIADD3 UR12, UP1, UPT, UR8, 0x80, URZ ;  /* 0x00000080080c7890 */ /* 0x008fe4000ff3e0ff */
[----:B------:R-:W-:Y:S02]  /*02e0*/  UIADD3 UR8, UP0, UPT, UR8, 0x180, URZ ;  /* 0x0000018008087890 */ /* 0x000fe4000ff1e0ff */
[----:B------:R-:W-:Y:S02]  /*02f0*/  UIADD3.X UR13, UPT, UPT, URZ, UR9, URZ, UP1, !UPT ;  /* 0x00000009ff0d7290 */ /* 0x000fe40008ffe4ff */
[----:B------:R-:W-:-:S07]  /*0300*/  UIADD3.X UR9, UPT, UPT, URZ, UR9, URZ, UP0, !UPT ;  /* 0x00000009ff097290 */ /* 0x000fce00087fe4ff */
[----:B------:R3:W-:Y:S02]  /*0310*/  UTMACCTL.PF [UR12] ;  /* 0x000000000c0079b9 */ /* 0x0007e40008040000 */
[----:B------:R3:W-:Y:S02]  /*0320*/  UTMACCTL.PF [UR8] ;  /* 0x00000000080079b9 */ /* 0x0007e40008040000 */
[----:B---3--:R-:W-:Y:S01]  /*0330*/  NOP ;  /* 0x0000000000007918 */ /* 0x008fe20000000000 */
.L_x_5:
[----:B------:R-:W-:Y:S05]  /*0340*/  BSYNC.RECONVERGENT B0 ;  /* 0x0000000000007941 */ /* 0x000fea0003800200 */
.L_x_4:
[----:B------:R-:W-:Y:S04]  /*0350*/  BSSY.RECONVERGENT B0, `(.L_x_6) ;  /* 0x000000a000007945 */ /* 0x000fe80003800200 */
        /* <DEDUP_REMOVED lines=9> */
.L_x_7:
[----:B------:R-:W-:Y:S05]  /*03f0*/  BSYNC.RECONVERGENT B0 ;  /* 0x0000000000007941 */ /* 0x000fea0003800200 */
.L_x_6:
[----:B------:R-:W3:Y:S01]  /*0400*/  LDCU.64 UR8, c[0x0][0x888] ;  /* 0x00011100ff0877ac */ /* 0x000ee20008000a00 */
[----:B------:R-:W-:Y:S02]  /*0410*/  UISETP.EQ.U32.AND UP1, UPT, UR6, URZ, UPT ;  /* 0x000000ff0600728c */ /* 0x000fe4000bf22070 */
[----:B------:R-:W-:Y:S02]  /*0420*/  UPLOP3.LUT UP5, UPT, UPT, UPT, UPT, 0x80, 0x8 ;  /* 0x000000000008789c */ /* 0x000fe40003faf070 */
[----:B---3--:R-:W-:-:S04]  /*0430*/  UISETP.NE.U32.AND UP0, UPT, UR8, URZ, UPT ;  /* 0x000000ff0800728c */ /* 0x008fc8000bf05070 */
[----:B------:R-:W-:-:S04]  /*0440*/  UISETP.NE.AND.EX UP0, UPT, UR9, URZ, UPT, UP0 ;  /* 0x000000ff0900728c */ /* 0x000fc8000bf05300 */
[----:B------:R-:W-:-:S04]  /*0450*/  UISETP.EQ.OR.EX UP2, UPT, UR7, URZ, !UP0, UP1 ;  /* 0x000000ff0700728c */ /* 0x000fc8000c742710 */
[----:B------:R-:W-:-:S05]  /*0460*/  UP2UR UR50, UPR, URZ, 0x4 ;  /* 0x00000004ff327883 */ /* 0x000fca0008000000 */
[----:B------:R-:W-:Y:S07]  /*0470*/  BRA.U !UP2, `(.L_x_8) ;  /* 0x000000010a207547 */ /* 0x000fee000b800000 */
[----:B------:R-:W-:Y:S01]  /*0480*/  UISETP.NE.U32.AND UP2, UPT, UR6, URZ, UPT ;  /* 0x000000ff0600728c */ /* 0x000fe2000bf45070 */
[----:B-----5:R-:W-:Y:S01]  /*0490*/  FSETP.NEU.AND P0, PT, R49, RZ, PT ;  /* 0x000000ff3100720b */ /* 0x020fe20003f0d000 */
[----:B------:R-:W-:Y:S02]  /*04a0*/  USEL UR6, URZ, 0xffffffff, UP0 ;  /* 0xffffffffff067887 */ /* 0x000fe40008000000 */
[----:B------:R-:W-:-:S10]  /*04b0*/  UISETP.NE.AND.EX UP2, UPT, UR7, URZ, UPT, UP2 ;  /* 0x000000ff0700728c */ /* 0x000fd4000bf45320 */
[----:B------:R-:W-:Y:S01]  /*04c0*/  VOTEU.ANY UP1, P0 ;  /* 0x0000000000ff7886 */ /* 0x000fe20000020100 */
[----:B------:R-:W-:-:S04]  /*04d0*/  @!UP2 USEL UR6, URZ, 0xffffffff, UP1 ;  /* 0xffffffffff06a887 */ /* 0x000fc80008800000 */
[----:B------:R-:W-:-:S04]  /*04e0*/  ULOP3.LUT UR6, UR6, 0x1, URZ, 0xc0, !UPT ;  /* 0x0000000106067892 */ /* 0x000fc8000f8ec0ff */
[----:B------:R-:W-:-:S11]  /*04f0*/  UISETP.NE.U32.AND UP5, UPT, UR6, 0x1, UPT ;  /* 0x000000010600788c */ /* 0x000fd6000bfa5070 */
.L_x_8:
[----:B------:R-:W3:Y:S01]  /*0500*/  SHFL.IDX PT, R0, R96, RZ, 0x1f ;  /* 0x00001fff60007589 */ /* 0x000ee200000e0000 */
[----:B------:R-:W-:-:S04]  /*0510*/  UISETP.NE.AND UP1, UPT, UR10, 0x2, UPT ;  /* 0x000000020a00788c */ /* 0x000fc8000bf25270 */
[----:B------:R-:W-:Y:S02]  /*0520*/  UISETP.EQ.AND UP2, UPT, UR5, URZ, !UP1 ;  /* 0x000000ff0500728c */ /* 0x000fe4000cf42270 */
[----:B------:R-:W-:-:S04]  /*0530*/  USEL UR7, URZ, 0x1, UP1 ;  /* 0x00000001ff077887 */ /* 0x000fc80008800000 */
[----:B------:R-:W-:Y:S02]  /*0540*/  PLOP3.LUT P5, PT, P1, PT, UP2, 0x80, 0x8 ;  /* 0x000000000008781c */ /* 0x000fe40000faf028 */
[----:B---3--:R-:W-:-:S13]  /*0550*/  ISETP.NE.AND P0, PT, R0, RZ, PT ;  /* 0x000000ff0000720c */ /* 0x008fda0003f05270 */
[----:B------:R-:W-:Y:S05]  /*0560*/  @P0 BRA `(.L_x_9) ;  /* 0x0000000000440947 */ /* 0x000fea0003800000 */
[----:B------:R-:W-:Y:S01]  /*0570*/  UMOV UR8, 0x400 ;  /* 0x0000040000087882 */ /* 0x000fe20000000000 */
[----:B------:R-:W-:Y:S01]  /*0580*/  UMOV UR6, 0x1 ;  /* 0x0000000100067882 */ /* 0x000fe20000000000 */
[----:B------:R-:W-:Y:S02]  /*0590*/  ULEA UR8, UR37, UR8, 0x18 ;  /* 0x0000000825087291 */ /* 0x000fe4000f8ec0ff */
[----:B------:R-:W-:-:S04]  /*05a0*/  UIADD3 UR12, UPT, UPT, -UR6, 0x100000, URZ ;  /* 0x00100000060c7890 */ /* 0x000fc8000fffe1ff */
[----:B------:R-:W-:Y:S02]  /*05b0*/  USHF.L.U32 UR13, UR12, 0xb, URZ ;  /* 0x0000000b0c0d7899 */ /* 0x000fe400080006ff */
[----:B------:R-:W-:Y:S01]  /*05c0*/  USHF.L.U32 UR12, UR12, 0x1, URZ ;  /* 0x000000010c0c7899 */ /* 0x000fe200080006ff */
[----:B------:R-:W-:Y:S01]  /*05d0*/  ELECT P0, URZ, PT ;  /* 0x0000000000ff782f */ /* 0x000fe20003800000 */
[----:B------:R-:W3:Y:S10]  /*05e0*/  FENCE.VIEW.ASYNC.S ;  /* 0x00000000000073c6 */ /* 0x000ef40000000000 */
[----:B---3--:R3:W4:Y:S01]  /*05f0*/  SYNCS.EXCH.64 URZ, [UR8], UR12 ;  /* 0x0000000c08ff75b2 */ /* 0x0087220008000100 */
[----:B------:R3:W1:Y:S01]  /*0600*/  SYNCS.EXCH.64 URZ, [UR8+0x20], UR12 ;  /* 0x0000200c08ff75b2 */ /* 0x0006620008000100 */
[----:B------:R3:W1:Y:S01]  /*0610*/  SYNCS.EXCH.64 URZ, [UR8+0x8], UR12 ;  /* 0x0000080c08ff75b2 */ /* 0x0006620008000100 */
[----:B------:R3:W1:Y:S01]  /*0620*/  SYNCS.EXCH.64 URZ, [UR8+0x28], UR12 ;  /* 0x0000280c08ff75b2 */ /* 0x0006620008000100 */
[----:B------:R3:W1:Y:S01]  /*0630*/  SYNCS.EXCH.64 URZ, [UR8+0x10], UR12 ;  /* 0x0000100c08ff75b2 */ /* 0x0006620008000100 */
[----:B------:R3:W1:Y:S01]  /*0640*/  SYNCS.EXCH.64 URZ, [UR8+0x30], UR12 ;  /* 0x0000300c08ff75b2 */ /* 0x0006620008000100 */
[----:B------:R3:W1:Y:S01]  /*0650*/  SYNCS.EXCH.64 URZ, [UR8+0x18], UR12 ;  /* 0x0000180c08ff75b2 */ /* 0x0006620008000100 */
[----:B------:R3:W1:Y:S01]  /*0660*/  SYNCS.EXCH.64 URZ, [UR8+0x38], UR12 ;  /* 0x0000380c08ff75b2 */ /* 0x0006620008000100 */
[----:B------:R-:W-:Y:S01]  /*0670*/  NOP ;  /* 0x0000000000007918 */ /* 0x000fe20000000000 */
.L_x_9:
[----:B------:R-:W2:Y:S01]  /*0680*/  SHFL.IDX PT, R0, R96, RZ, 0x1f ;  /* 0x00001fff60007589 */ /* 0x000ea200000e0000 */
[----:B------:R-:W-:Y:S01]  /*0690*/  NOP ;  /* 0x0000000000007918 */ /* 0x000fe20000000000 */
[----:B--2---:R-:W-:-:S13]  /*06a0*/  ISETP.NE.AND P0, PT, R0, 0x1, PT ;  /* 0x000000010000780c */ /* 0x004fda0003f05270 */
[----:B------:R-:W-:Y:S05]  /*06b0*/  @P0 BRA `(.L_x_10) ;  /* 0x0000000000540947 */ /* 0x000fea0003800000 */
[----:B------:R-:W-:Y:S01]  /*06c0*/  UMOV UR9, 0x400 ;  /* 0x0000040000097882 */ /* 0x000fe20000000000 */
[----:B---3--:R-:W-:Y:S01]  /*06d0*/  UMOV UR8, 0x20 ;  /* 0x0000002000087882 */ /* 0x008fe20000000000 */
[----:B------:R-:W-:Y:S01]  /*06e0*/  UMOV UR6, 0x80 ;  /* 0x0000008000067882 */ /* 0x000fe20000000000 */
[----:B------:R-:W-:Y:S02]  /*06f0*/  ULEA UR9, UR37, UR9, 0x18 ;  /* 0x0000000925097291 */ /* 0x000fe4000f8ec0ff */
[----:B------:R-:W-:-:S04]  /*0700*/  UIADD3 UR12, UPT, UPT, -UR8, 0x100000, URZ ;  /* 0x00100000080c7890 */ /* 0x000fc8000fffe1ff */
[----:B------:R-:W-:Y:S02]  /*0710*/  USHF.L.U32 UR13, UR12, 0xb, URZ ;  /* 0x0000000b0c0d7899 */ /* 0x000fe400080006ff */
[----:B------:R-:W-:Y:S02]  /*0720*/  USHF.L.U32 UR12, UR12, 0x1, URZ ;  /* 0x000000010c0c7899 */ /* 0x000fe400080006ff */
[----:B------:R-:W-:-:S04]  /*0730*/  UIADD3 UR14, UPT, UPT, -UR6, 0x100000, URZ ;  /* 0x00100000060e7890 */ /* 0x000fc8000fffe1ff */
[----:B------:R-:W-:Y:S02]  /*0740*/  USHF.L.U32 UR15, UR14, 0xb, URZ ;  /* 0x0000000b0e0f7899 */ /* 0x000fe400080006ff */
[----:B------:R-:W-:Y:S01]  /*0750*/  USHF.L.U32 UR14, UR14, 0x1, URZ ;  /* 0x000000010e0e7899 */ /* 0x000fe200080006ff */
[----:B------:R-:W-:Y:S01]  /*0760*/  ELECT P0, URZ, PT ;  /* 0x0000000000ff782f */ /* 0x000fe20003800000 */
[----:B------:R-:W2:Y:S02]  /*0770*/  FENCE.VIEW.ASYNC.S ;  /* 0x00000000000073c6 */ /* 0x000ea40000000000 */
[----:B--2---:R2:W3:Y:S08]  /*0780*/  SYNCS.EXCH.64 URZ, [UR9+0x40], UR12 ;  /* 0x0000400c09ff75b2 */ /* 0x0044f00008000100 */
        /* <DEDUP_REMOVED lines=8> */
.L_x_10:
[----:B------:R-:W4:Y:S01]  /*0810*/  SHFL.IDX PT, R0, R96, RZ, 0x1f ;  /* 0x00001fff60007589 */ /* 0x000f2200000e0000 */
[----:B------:R-:W-:Y:S01]  /*0820*/  NOP ;  /* 0x0000000000007918 */ /* 0x000fe20000000000 */
[----:B----4-:R-:W-:-:S13]  /*0830*/  ISETP.NE.AND P0, PT, R0, 0x3, PT ;  /* 0x000000030000780c */ /* 0x010fda0003f05270 */
[----:B------:R-:W-:Y:S05]  /*0840*/  @P0 BRA `(.L_x_11) ;  /* 0x00000000002c0947 */ /* 0x000fea0003800000 */
[----:B---3--:R-:W-:Y:S01]  /*0850*/  UMOV UR8, 0x400 ;  /* 0x0000040000087882 */ /* 0x008fe20000000000 */
[----:B------:R-:W-:Y:S01]  /*0860*/  UMOV UR6, 0x20 ;  /* 0x0000002000067882 */ /* 0x000fe20000000000 */
[----:B------:R-:W-:Y:S02]  /*0870*/  ULEA UR8, UR37, UR8, 0x18 ;  /* 0x0000000825087291 */ /* 0x000fe4000f8ec0ff */
[----:B--2---:R-:W-:-:S04]  /*0880*/  UIADD3 UR12, UPT, UPT, -UR6, 0x100000, URZ ;  /* 0x00100000060c7890 */ /* 0x004fc8000fffe1ff */
[----:B------:R-:W-:Y:S02]  /*0890*/  USHF.L.U32 UR13, UR12, 0xb, URZ ;  /* 0x0000000b0c0d7899 */ /* 0x000fe400080006ff */
[----:B------:R-:W-:Y:S01]  /*08a0*/  USHF.L.U32 UR12, UR12, 0x1, URZ ;  /* 0x000000010c0c7899 */ /* 0x000fe200080006ff */
[----:B------:R-:W-:Y:S01]  /*08b0*/  ELECT P0, URZ, PT ;  /* 0x0000000000ff782f */ /* 0x000fe20003800000 */
[----:B------:R-:W2:Y:S10]  /*08c0*/  FENCE.VIEW.ASYNC.S ;  /* 0x00000000000073c6 */ /* 0x000eb40000000000 */
[----:B--2---:R4:W2:Y:S01]  /*08d0*/  SYNCS.EXCH.64 URZ, [UR8+0x80], UR12 ;  /* 0x0000800c08ff75b2 */ /* 0x0048a20008000100 */
[----:B------:R4:W3:Y:S02]  /*08e0*/  SYNCS.EXCH.64 URZ, [UR8+0x88], UR12 ;  /* 0x0000880c08ff75b2 */ /* 0x0008e40008000100 */
[----:B----4-:R-:W-:Y:S01]  /*08f0*/  NOP ;  /* 0x0000000000007918 */ /* 0x010fe20000000000 */
.L_x_11:
[----:B------:R-:W4:Y:S01]  /*0900*/  SHFL.IDX PT, R0, R96, RZ, 0x1f ;  /* 0x00001fff60007589 */ /* 0x000f2200000e0000 */
[----:B------:R-:W-:Y:S01]  /*0910*/  NOP ;  /* 0x0000000000007918 */ /* 0x000fe20000000000 */
[----:B----4-:R-:W-:-:S13]  /*0920*/  ISETP.NE.AND P0, PT, R0, 0x4, PT ;  /* 0x000000040000780c */ /* 0x010fda0003f05270 */
[----:B------:R-:W-:Y:S05]  /*0930*/  @P0 BRA `(.L_x_12) ;  /* 0x0000000000480947 */ /* 0x000fea0003800000 */
[----:B--2---:R-:W-:Y:S01]  /*0940*/  UMOV UR9, 0x1e0 ;  /* 0x000001e000097882 */ /* 0x004fe20000000000 */
[----:B---3--:R-:W-:Y:S01]  /*0950*/  UMOV UR8, 0x400 ;  /* 0x0000040000087882 */ /* 0x008fe20000000000 */
[----:B------:R-:W-:Y:S01]  /*0960*/  USEL UR9, UR9, 0x1a0, UP5 ;  /* 0x000001a009097887 */ /* 0x000fe2000a800000 */
        /* <DEDUP_REMOVED lines=10> */
[----:B--2---:R4:W2:Y:S08]  /*0a10*/  SYNCS.EXCH.64 URZ, [UR8+0x90], UR12 ;  /* 0x0000900c08ff75b2 */ /* 0x0048b00008000100 */
[----:B------:R4:W3:Y:S01]  /*0a20*/  SYNCS.EXCH.64 URZ, [UR8+0xa0], UR14 ;  /* 0x0000a00e08ff75b2 */ /* 0x0008e20008000100 */
[----:B------:R4:W1:Y:S01]  /*0a30*/  SYNCS.EXCH.64 URZ, [UR8+0x98], UR12 ;  /* 0x0000980c08ff75b2 */ /* 0x0008620008000100 */
[----:B------:R4:W1:Y:S02]  /*0a40*/  SYNCS.EXCH.64 URZ, [UR8+0xa8], UR14 ;  /* 0x0000a80e08ff75b2 */ /* 0x0008640008000100 */
[----:B----4-:R-:W-:Y:S01]  /*0a50*/  NOP ;  /* 0x0000000000007918 */ /* 0x010fe20000000000 */
.L_x_12:
[----:B------:R-:W4:Y:S01]  /*0a60*/  SHFL.IDX PT, R0, R96, RZ, 0x1f ;  /* 0x00001fff60007589 */ /* 0x000f2200000e0000 */
[----:B------:R-:W-:Y:S01]  /*0a70*/  NOP ;  /* 0x0000000000007918 */ /* 0x000fe20000000000 */
[----:B----4-:R-:W-:-:S13]  /*0a80*/  ISETP.NE.AND P0, PT, R0, 0x5, PT ;  /* 0x000000050000780c */ /* 0x010fda0003f05270 */
[----:B------:R-:W-:Y:S05]  /*0a90*/  @P0 BRA `(.L_x_13) ;  /* 0x0000000000540947 */ /* 0x000fea0003800000 */
[----:B--2---:R-:W-:Y:S01]  /*0aa0*/  UMOV UR9, 0x400 ;  /* 0x0000040000097882 */ /* 0x004fe20000000000 */
        /* <DEDUP_REMOVED lines=14> */
[----:B------:R4:W1:Y:S01]  /*0b90*/  SYNCS.EXCH.64 URZ, [UR9+0xd8], UR14 ;  /* 0x0000d80e09ff75b2 */ /* 0x0008620008000100 */
[----:B------:R4:W1:Y:S01]  /*0ba0*/  SYNCS.EXCH.64 URZ, [UR9+0xc0], UR12 ;  /* 0x0000c00c09ff75b2 */ /* 0x0008620008000100 */
[----:B------:R4:W1:Y:S01]  /*0bb0*/  SYNCS.EXCH.64 URZ, [UR9+0xe0], UR14 ;  /* 0x0000e00e09ff75b2 */ /* 0x0008620008000100 */
[----:B------:R4:W1:Y:S01]  /*0bc0*/  SYNCS.EXCH.64 URZ, [UR9+0xc8], UR12 ;  /* 0x0000c80c09ff75b2 */ /* 0x0008620008000100 */
[----:B------:R4:W1:Y:S02]  /*0bd0*/  SYNCS.EXCH.64 URZ, [UR9+0xe8], UR14 ;  /* 0x0000e80e09ff75b2 */ /* 0x0008640008000100 */
[----:B----4-:R-:W-:Y:S01]  /*0be0*/  NOP ;  /* 0x0000000000007918 */ /* 0x010fe20000000000 */
.L_x_13:
[----:B------:R-:W4:Y:S01]  /*0bf0*/  SHFL.IDX PT, R0, R96, RZ, 0x1f ;  /* 0x00001fff60007589 */ /* 0x000f2200000e0000 */
[----:B------:R-:W-:Y:S01]  /*0c00*/  ISETP.NE.OR P1, PT, RZ, UR10, !P1 ;  /* 0x0000000aff007c0c */ /* 0x000fe2000cf25670 */
        /* <DEDUP_REMOVED lines=12> */
[----:B------:R4:W3:Y:S01]  /*0cd0*/  SYNCS.EXCH.64 URZ, [UR8+0x100], UR12 ;  /* 0x0001000c08ff75b2 */ /* 0x0008e20008000100 */
[----:B------:R4:W1:Y:S01]  /*0ce0*/  SYNCS.EXCH.64 URZ, [UR8+0xf8], UR12 ;  /* 0x0000f80c08ff75b2 */ /* 0x0008620008000100 */
[----:B------:R4:W1:Y:S02]  /*0cf0*/  SYNCS.EXCH.64 URZ, [UR8+0x108], UR12 ;  /* 0x0001080c08ff75b2 */ /* 0x0008640008000100 */
[----:B----4-:R-:W-:Y:S01]  /*0d00*/  NOP ;  /* 0x0000000000007918 */ /* 0x010fe20000000000 */
.L_x_14:
[----:B------:R-:W-:Y:S01]  /*0d10*/  VOTEU.ALL UP1, P1 ;  /* 0x0000000000ff7886 */ /* 0x000fe20000820000 */
[----:B---3--:R-:W3:Y:S01]  /*0d20*/  LDCU UR8, c[0x0][0x36c] ;  /* 0x00006d80ff0877ac */ /* 0x008ee20008000800 */
[----:B------:R-:W-:Y:S01]  /*0d30*/  NOP ;  /* 0x0000000000007918 */ /* 0x000fe20000000000 */
[----:B------:R-:W-:Y:S01]  /*0d40*/  LOP3.LUT R10, R105, 0x1f, RZ, 0xc0, !PT ;  /* 0x0000001f690a7812 */ /* 0x000fe200078ec0ff */
[----:B--2---:R-:W-:Y:S01]  /*0d50*/  UMOV UR12, 0x20 ;  /* 0x00000020000c7882 */ /* 0x004fe20000000000 */
[----:B------:R-:W-:Y:S01]  /*0d60*/  @!UP1 UMOV UR6, 0x400 ;  /* 0x0000040000069882 */ /* 0x000fe20000000000 */
[----:B------:R-:W-:-:S04]  /*0d70*/  @!UP1 UIADD3 UR12, UPT, UPT, -UR12, 0x100000, URZ ;  /* 0x001000000c0c9890 */ /* 0x000fc8000fffe1ff */
[----:B------:R-:W-:Y:S02]  /*0d80*/  @!UP1 USHF.L.U32 UR13, UR12, 0xb, URZ ;  /* 0x0000000b0c0d9899 */ /* 0x000fe400080006ff */
[----:B------:R-:W-:Y:S02]  /*0d90*/  @!UP1 USHF.L.U32 UR12, UR12, 0x1, URZ ;  /* 0x000000010c0c9899 */ /* 0x000fe400080006ff */
[----:B------:R-:W-:Y:S01]  /*0da0*/  @!UP1 ULEA UR6, UR37, UR6, 0x18 ;  /* 0x0000000625069291 */ /* 0x000fe2000f8ec0ff */
[----:B------:R-:W-:Y:S01]  /*0db0*/  VOTEU.ALL UP1, P1 ;  /* 0x0000000000ff7886 */ /* 0x000fe20000820000 */
[----:B------:R-:W-:Y:S01]  /*0dc0*/  UISETP.NE.AND UP4, UPT, UR10, URZ, UPT ;  /* 0x000000ff0a00728c */ /* 0x000fe2000bf85270 */
[----:B------:R-:W2:Y:S09]  /*0dd0*/  FENCE.VIEW.ASYNC.S ;  /* 0x00000000000073c6 */ /* 0x000eb20000000000 */
[----:B--2---:R2:W4:Y:S01]  /*0de0*/  @!UP1 SYNCS.EXCH.64 URZ, [UR6+0x110], UR12 ;  /* 0x0001100c06ff95b2 */ /* 0x0045220008000100 */
[----:B---3--:R-:W-:-:S09]  /*0df0*/  UISETP.EQ.U32.AND UP1, UPT, UR8, 0x1, UPT ;  /* 0x000000010800788c */ /* 0x008fd2000bf22070 */
[----:B------:R-:W-:Y:S05]  /*0e00*/  BRA.U !UP1, `(.L_x_15) ;  /* 0x0000000109087547 */ /* 0x000fea000b800000 */
[----:B-1--4-:R-:W-:Y:S01]  /*0e10*/  UCGABAR_ARV ;  /* 0x00000000000079c7 */ /* 0x012fe20008000000 */
[----:B------:R-:W-:Y:S05]  /*0e20*/  BRA `(.L_x_16) ;  /* 0x0000000000047947 */ /* 0x000fea0003800000 */
.L_x_15:
[----:B-1--4-:R-:W-:Y:S01]  /*0e30*/  NOP ;  /* 0x0000000000007918 */ /* 0x012fe20000000000 */
.L_x_16:
[----:B------:R-:W1:Y:S01]  /*0e40*/  S2R R15, SR_CTAID.Y ;  /* 0x00000000000f7919 */ /* 0x000e620000002600 */
[----:B------:R-:W-:-:S05]  /*0e50*/  CS2R.32 R91, SR_CgaSize ;  /* 0x00000000005b7805 */ /* 0x000fca0000008a00 */
[----:B------:R-:W-:-:S05]  /*0e60*/  IMAD R91, R91, -0xa0, RZ ;  /* 0xffffff605b5b7824 */ /* 0x000fca00078e02ff */
[----:B--2---:R-:W-:-:S14]  /*0e70*/  R2UR UR6, R91 ;  /* 0x000000005b0672ca */ /* 0x004fdc00000e0000 */
[----:B------:R-:W2:Y:S01]  /*0e80*/  LDCU UR6, c[0x0][UR6+0x2b4] ;  /* 0x00005680060677ac */ /* 0x000ea20008000800 */
[----:B------:R-:W-:-:S05]  /*0e90*/  CS2R.32 R0, SR_CgaSize ;  /* 0x0000000000007805 */ /* 0x000fca0000008a00 */
[----:B------:R-:W-:-:S06]  /*0ea0*/  IMAD R0, R0, -0xa0, RZ ;  /* 0xffffff6000007824 */ /* 0x000fcc00078e02ff */
[----:B------:R-:W3:Y:S01]  /*0eb0*/  LDC R0, c[0x0][R0+0x2a4] ;  /* 0x0000a90000007b82 */ /* 0x000ee20000000800 */
[----:B------:R-:W-:Y:S01]  /*0ec0*/  PRMT R8, RZ, 0x7610, R8 ;  /* 0x00007610ff087816 */ /* 0x000fe20000000008 */
[----:B------:R-:W4:Y:S01]  /*0ed0*/  S2R R9, SR_CTAID.X ;  /* 0x0000000000097919 */ /* 0x000f220000002500 */
[----:B------:R-:W-:-:S05]  /*0ee0*/  CS2R.32 R91, SR_CgaSize ;  /* 0x00000000005b7805 */ /* 0x000fca0000008a00 */
[----:B------:R-:W-:-:S05]  /*0ef0*/  IMAD R91, R91, -0xa0, RZ ;  /* 0xffffff605b5b7824 */ /* 0x000fca00078e02ff */
[----:B------:R-:W-:-:S14]  /*0f00*/  R2UR UR8, R91 ;  /* 0x000000005b0872ca */ /* 0x000fdc00000e0000 */
[----:B------:R-:W3:Y:S01]  /*0f10*/  LDCU UR8, c[0x0][UR8+0x2b0] ;  /* 0x00005600080877ac */ /* 0x000ee20008000800 */
[----:B------:R-:W-:Y:S01]  /*0f20*/  UISETP.NE.AND UP2, UPT, UR10, 0x2, UPT ;  /* 0x000000020a00788c */ /* 0x000fe2000bf45270 */
[----:B------:R-:W2:Y:S01]  /*0f30*/  LDC R11, c[0x0][0xb24] ;  /* 0x0002c900ff0b7b82 */ /* 0x000ea20000000800 */
[----:B------:R-:W-:-:S05]  /*0f40*/  CS2R.32 R2, SR_CgaSize ;  /* 0x0000000000027805 */ /* 0x000fca0000008a00 */
[----:B------:R-:W-:-:S06]  /*0f50*/  IMAD R2, R2, -0xa0, RZ ;  /* 0xffffff6002027824 */ /* 0x000fcc00078e02ff */
[----:B------:R-:W3:Y:S08]  /*0f60*/  LDC R2, c[0x0][R2+0x2a0] ;  /* 0x0000a80002027b82 */ /* 0x000ef00000000800 */
[----:B------:R-:W3:Y:S01]  /*0f70*/  LDC R40, c[0x0][0xb24] ;  /* 0x0002c900ff287b82 */ /* 0x000ee20000000800 */
[----:B-1----:R-:W-:-:S07]  /*0f80*/  I2FP.F32.U32 R90, R15 ;  /* 0x0000000f005a7245 */ /* 0x002fce0000201000 */
[----:B------:R-:W1:Y:S01]  /*0f90*/  S2UR UR36, SR_CTAID.Z ;  /* 0x00000000002479c3 */ /* 0x000e620000002700 */
[----:B--2---:R-:W-:Y:S01]  /*0fa0*/  ISETP.GE.AND P0, PT, R11, 0x1, PT ;  /* 0x000000010b00780c */ /* 0x004fe20003f06270 */
[----:B----4-:R-:W-:Y:S01]  /*0fb0*/  IMAD.MOV.U32 R14, RZ, RZ, R9 ;  /* 0x000000ffff0e7224 */ /* 0x010fe200078e0009 */
[----:B------:R-:W-:Y:S01]  /*0fc0*/  I2FP.F32.U32 R91, R9 ;  /* 0x00000009005b7245 */ /* 0x000fe20000201000 */
[----:B------:R-:W-:Y:S01]  /*0fd0*/  FMUL R90, R90, UR6 ;  /* 0x000000065a5a7c20 */ /* 0x000fe20008400000 */
[----:B------:R-:W2:Y:S03]  /*0fe0*/  LDCU UR6, c[0x0][0xb30] ;  /* 0x00016600ff0677ac */ /* 0x000ea60008000800 */
[----:B---3--:R-:W-:Y:S02]  /*0ff0*/  FMUL R91, R91, UR8 ;  /* 0x000000085b5b7c20 */ /* 0x008fe40008400000 */
[----:B------:R-:W3:Y:S08]  /*1000*/  F2I.U32.TRUNC.NTZ R90, R90 ;  /* 0x0000005a005a7305 */ /* 0x000ef0000020f000 */
[----:B------:R-:W4:Y:S01]  /*1010*/  F2I.U32.TRUNC.NTZ R91, R91 ;  /* 0x0000005b005b7305 */ /* 0x000f22000020f000 */
[----:B--2---:R-:W-:Y:S01]  /*1020*/  UISETP.NE.AND UP3, UPT, UR6, 0x1, UPT ;  /* 0x000000010600788c */ /* 0x004fe2000bf65270 */
[----:B---3--:R-:W-:-:S05]  /*1030*/  IADD3 R90, PT, PT, -R90, RZ, RZ ;  /* 0x000000ff5a5a7210 */ /* 0x008fca0007ffe1ff */
[----:B------:R-:W-:Y:S01]  /*1040*/  IMAD R90, R0, R90, R15 ;  /* 0x0000005a005a7224 */ /* 0x000fe200078e020f */
[----:B------:R-:W-:Y:S01]  /*1050*/  PRMT R0, RZ, 0x7610, R0 ;  /* 0x00007610ff007816 */ /* 0x000fe20000000000 */
[----:B----4-:R-:W-:-:S04]  /*1060*/  IMAD.MOV R91, RZ, RZ, -R91 ;  /* 0x000000ffff5b7224 */ /* 0x010fc800078e0a5b */
[----:B------:R-:W-:Y:S01]  /*1070*/  IMAD R91, R2, R91, R9 ;  /* 0x0000005b025b7224 */ /* 0x000fe200078e0209 */
[----:B-1----:R-:W-:Y:S06]  /*1080*/  BRA.U UP4, `(.L_x_17) ;  /* 0x0000000104247547 */ /* 0x002fec000b800000 */
[----:B------:R-:W-:Y:S01]  /*1090*/  ISETP.NE.AND P1, PT, R90, RZ, PT ;  /* 0x000000ff5a00720c */ /* 0x000fe20003f25270 */
[----:B------:R-:W-:Y:S01]  /*10a0*/  IMAD.MOV.U32 R0, RZ, RZ, 0x3 ;  /* 0x00000003ff007424 */ /* 0x000fe200078e00ff */
[C---:B------:R-:W-:Y:S02]  /*10b0*/  LOP3.LUT R2, R91.reuse, 0xfffffffe, RZ, 0xc0, !PT ;  /* 0xfffffffe5b027812 */ /* 0x040fe400078ec0ff */
[----:B------:R-:W-:Y:S02]  /*10c0*/  ISETP.LT.U32.OR P1, PT, R91, 0x2, !P1 ;  /* 0x000000025b00780c */ /* 0x000fe40004f21470 */
[----:B------:R-:W-:Y:S02]  /*10d0*/  SHF.L.U32 R0, R0, R2, RZ ;  /* 0x0000000200007219 */ /* 0x000fe400000006ff */
[----:B------:R-:W-:Y:S02]  /*10e0*/  SEL R4, RZ, 0x1, !P1 ;  /* 0x00000001ff047807 */ /* 0x000fe40004800000 */
[----:B------:R-:W-:-:S05]  /*10f0*/  SEL R3, RZ, 0x2, !P1 ;  /* 0x00000002ff037807 */ /* 0x000fca0004800000 */
[----:B------:R-:W-:-:S05]  /*1100*/  IMAD.IADD R3, R4, 0x1, R3 ;  /* 0x0000000104037824 */ /* 0x000fca00078e0203 */
[----:B------:R-:W-:Y:S02]  /*1110*/  PRMT R8, R3, 0x7610, R8 ;  /* 0x0000761003087816 */ /* 0x000fe40000000008 */
.L_x_17:
[----:B------:R-:W-:Y:S05]  /*1120*/  @!P0 BRA `(.L_x_18) ;  /* 0x0000000000b88947 */ /* 0x000fea0003800000 */
[----:B------:R-:W1:Y:S01]  /*1130*/  LDC.64 R4, c[0x0][0xb18] ;  /* 0x0002c600ff047b82 */ /* 0x000e620000000a00 */
[----:B------:R-:W-:-:S07]  /*1140*/  ISETP.NE.AND P0, PT, R11, 0x1, PT ;  /* 0x000000010b00780c */ /* 0x000fce0003f05270 */
[----:B------:R-:W2:Y:S08]  /*1150*/  LDC R14, c[0x0][0xb0c] ;  /* 0x0002c300ff0e7b82 */ /* 0x000eb00000000800 */
[----:B------:R-:W3:Y:S08]  /*1160*/  LDC R16, c[0x0][0x370] ;  /* 0x0000dc00ff107b82 */ /* 0x000ef00000000800 */
[----:B------:R-:W4:Y:S01]  /*1170*/  LDC R13, c[0x0][0x374] ;  /* 0x0000dd00ff0d7b82 */ /* 0x000f220000000800 */
[----:B-1----:R-:W-:-:S07]  /*1180*/  ISETP.NE.AND P1, PT, R4, 0x1, PT ;  /* 0x000000010400780c */ /* 0x002fce0003f25270 */
[----:B------:R-:W3:Y:S01]  /*1190*/  LDC.64 R6, c[0x0][0xb10] ;  /* 0x0002c400ff067b82 */ /* 0x000ee20000000a00 */
[----:B--2---:R-:W-:-:S07]  /*11a0*/  ISETP.NE.AND P2, PT, R14, 0x1, PT ;  /* 0x000000010e00780c */ /* 0x004fce0003f45270 */
[----:B------:R-:W1:Y:S08]  /*11b0*/  LDC R12, c[0x0][0xb20] ;  /* 0x0002c800ff0c7b82 */ /* 0x000e700000000800 */
[----:B------:R-:W2:Y:S01]  /*11c0*/  LDC.64 R2, c[0x0][0xb28] ;  /* 0x0002ca00ff027b82 */ /* 0x000ea20000000a00 */
[----:B----4-:R-:W-:-:S04]  /*11d0*/  IMAD.HI.U32 R17, R13, R5, RZ ;  /* 0x000000050d117227 */ /* 0x010fc800078e00ff */
[----:B------:R-:W-:-:S04]  /*11e0*/  IMAD.HI.U32 R5, R15, R5, RZ ;  /* 0x000000050f057227 */ /* 0x000fc800078e00ff */
[----:B---3--:R-:W-:-:S05]  /*11f0*/  IMAD.HI.U32 R18, R16, R6, RZ ;  /* 0x0000000610127227 */ /* 0x008fca00078e00ff */
[-C--:B------:R-:W-:Y:S01]  /*1200*/  @P2 SHF.R.U32.HI R16, RZ, R7.reuse, R18 ;  /* 0x00000007ff102219 */ /* 0x080fe20000011612 */
[----:B------:R-:W-:Y:S01]  /*1210*/  IMAD.HI.U32 R18, R9, R6, RZ ;  /* 0x0000000609127227 */ /* 0x000fe200078e00ff */
[-C--:B-1----:R-:W-:Y:S02]  /*1220*/  @P1 SHF.R.U32.HI R13, RZ, R12.reuse, R17 ;  /* 0x0000000cff0d1219 */ /* 0x082fe40000011611 */
[----:B------:R-:W-:Y:S02]  /*1230*/  SHF.R.U32.HI R5, RZ, R12, R5 ;  /* 0x0000000cff057219 */ /* 0x000fe40000011605 */
[----:B------:R-:W-:Y:S02]  /*1240*/  SHF.R.U32.HI R18, RZ, R7, R18 ;  /* 0x00000007ff127219 */ /* 0x000fe40000011612 */
[----:B------:R-:W-:Y:S01]  /*1250*/  SEL R5, R15, R5, !P1 ;  /* 0x000000050f057207 */ /* 0x000fe20004800000 */
[----:B--2---:R-:W-:Y:S01]  /*1260*/  IMAD.HI.U32 R17, R13, R2, RZ ;  /* 0x000000020d117227 */ /* 0x004fe200078e00ff */
[----:B------:R-:W-:-:S03]  /*1270*/  SEL R18, R9, R18, !P2 ;  /* 0x0000001209127207 */ /* 0x000fc60005000000 */
[----:B------:R-:W-:Y:S01]  /*1280*/  IMAD.HI.U32 R6, R16, R2, RZ ;  /* 0x0000000210067227 */ /* 0x000fe200078e00ff */
[----:B------:R-:W-:-:S04]  /*1290*/  @P0 SHF.R.U32.HI R13, RZ, R3, R17 ;  /* 0x00000003ff0d0219 */ /* 0x000fc80000011611 */
[----:B------:R-:W-:Y:S01]  /*12a0*/  @P0 SHF.R.U32.HI R16, RZ, R3, R6 ;  /* 0x00000003ff100219 */ /* 0x000fe20000011606 */
[----:B------:R-:W-:-:S04]  /*12b0*/  IMAD R13, R13, R11, RZ ;  /* 0x0000000b0d0d7224 */ /* 0x000fc800078e02ff */
[----:B------:R-:W-:Y:S01]  /*12c0*/  IMAD R6, R16, R11, RZ ;  /* 0x0000000b10067224 */ /* 0x000fe200078e02ff */
[----:B------:R-:W-:-:S04]  /*12d0*/  ISETP.GE.AND P1, PT, R5, R13, PT ;  /* 0x0000000d0500720c */ /* 0x000fc80003f26270 */
[----:B------:R-:W-:Y:S01]  /*12e0*/  ISETP.GE.OR P1, PT, R18, R6, P1 ;  /* 0x000000061200720c */ /* 0x000fe20000f26670 */
[----:B------:R-:W-:-:S05]  /*12f0*/  IMAD.HI.U32 R6, R5, R2, RZ ;  /* 0x0000000205067227 */ /* 0x000fca00078e00ff */
[----:B------:R-:W-:-:S04]  /*1300*/  SHF.R.U32.HI R6, RZ, R3, R6 ;  /* 0x00000003ff067219 */ /* 0x000fc80000011606 */
[----:B------:R-:W-:-:S03]  /*1310*/  SEL R6, R5, R6, !P0 ;  /* 0x0000000605067207 */ /* 0x000fc60004000000 */
[----:B------:R-:W-:Y:S01]  /*1320*/  @!P1 IMAD.HI.U32 R7, R18, R2, RZ ;  /* 0x0000000212079227 */ /* 0x000fe200078e00ff */
[----:B------:R-:W-:-:S04]  /*1330*/  IADD3 R2, PT, PT, -R6, RZ, RZ ;  /* 0x000000ff06027210 */ /* 0x000fc80007ffe1ff */
[----:B------:R-:W-:Y:S01]  /*1340*/  @!P1 SHF.R.U32.HI R3, RZ, R3, R7 ;  /* 0x00000003ff039219 */ /* 0x000fe20000011607 */
[----:B------:R-:W-:Y:S01]  /*1350*/  IMAD R2, R11, R2, R5 ;  /* 0x000000020b027224 */ /* 0x000fe200078e0205 */
[----:B------:R-:W-:Y:S02]  /*1360*/  IADD3 R7, PT, PT, -R5, RZ, RZ ;  /* 0x000000ff05077210 */ /* 0x000fe40007ffe1ff */
[----:B------:R-:W-:-:S03]  /*1370*/  @!P1 SEL R3, R18, R3, !P0 ;  /* 0x0000000312039207 */ /* 0x000fc60004000000 */
[----:B------:R-:W-:Y:S02]  /*1380*/  IMAD R7, R4, R7, R15 ;  /* 0x0000000704077224 */ /* 0x000fe400078e020f */
[--C-:B------:R-:W-:Y:S02]  /*1390*/  @!P1 IMAD.IADD R6, R6, 0x1, -R3.reuse ;  /* 0x0000000106069824 */ /* 0x100fe400078e0a03 */
[----:B------:R-:W-:Y:S01]  /*13a0*/  @!P1 IMAD R3, R2, R16, R3 ;  /* 0x0000001002039224 */ /* 0x000fe200078e0203 */
[----:B------:R-:W-:Y:S01]  /*13b0*/  IADD3 R2, PT, PT, -R18, RZ, RZ ;  /* 0x000000ff12027210 */ /* 0x000fe20007ffe1ff */
[----:B------:R-:W-:Y:S02]  /*13c0*/  @!P1 IMAD R5, R6, R11, R18 ;  /* 0x0000000b06059224 */ /* 0x000fe400078e0212 */
[----:B------:R-:W-:Y:S02]  /*13d0*/  @!P1 IMAD.MOV.U32 R18, RZ, RZ, R3 ;  /* 0x000000ffff129224 */ /* 0x000fe400078e0003 */
[----:B------:R-:W-:-:S02]  /*13e0*/  IMAD R2, R14, R2, R9 ;  /* 0x000000020e027224 */ /* 0x000fc400078e0209 */
[----:B------:R-:W-:Y:S02]  /*13f0*/  IMAD R15, R5, R4, R7 ;  /* 0x00000004050f7224 */ /* 0x000fe400078e0207 */
[----:B------:R-:W-:Y:S02]  /*1400*/  IMAD R14, R18, R14, R2 ;  /* 0x0000000e120e7224 */ /* 0x000fe400078e0202 */
.L_x_18:
[----:B------:R-:W-:Y:S05]  /*1410*/  BRA.U UP3, `(.L_x_19) ;  /* 0x0000000103407547 */ /* 0x000fea000b800000 */
[----:B------:R-:W1:Y:S08]  /*1420*/  LDC.64 R4, c[0x0][0xb10] ;  /* 0x0002c400ff047b82 */ /* 0x000e700000000a00 */
[----:B------:R-:W2:Y:S08]  /*1430*/  LDC.64 R2, c[0x0][0xb18] ;  /* 0x0002c600ff027b82 */ /* 0x000eb00000000a00 */
[----:B------:R-:W3:Y:S08]  /*1440*/  LDC R6, c[0x0][0xb20] ;  /* 0x0002c800ff067b82 */ /* 0x000ef00000000800 */
[----:B------:R-:W4:Y:S01]  /*1450*/  LDC R7, c[0x0][0xb0c] ;  /* 0x0002c300ff077b82 */ /* 0x000f220000000800 */
[----:B-1----:R-:W-:-:S05]  /*1460*/  IMAD.HI.U32 R4, R14, R4, RZ ;  /* 0x000000040e047227 */ /* 0x002fca00078e00ff */
[----:B------:R-:W-:Y:S01]  /*1470*/  SHF.R.U32.HI R4, RZ, R5, R4 ;  /* 0x00000005ff047219 */ /* 0x000fe20000011604 */
[----:B--2---:R-:W-:Y:S01]  /*1480*/  IMAD.HI.U32 R3, R15, R3, RZ ;  /* 0x000000030f037227 */ /* 0x004fe200078e00ff */
[----:B------:R-:W-:-:S04]  /*1490*/  ISETP.NE.AND P0, PT, R2, 0x1, PT ;  /* 0x000000010200780c */ /* 0x000fc80003f05270 */
[----:B---3--:R-:W-:-:S04]  /*14a0*/  SHF.R.U32.HI R3, RZ, R6, R3 ;  /* 0x00000006ff037219 */ /* 0x008fc80000011603 */
[----:B------:R-:W-:Y:S02]  /*14b0*/  SEL R3, R15, R3, !P0 ;  /* 0x000000030f037207 */ /* 0x000fe40004000000 */
[----:B----4-:R-:W-:-:S04]  /*14c0*/  ISETP.NE.AND P1, PT, R7, 0x1, PT ;  /* 0x000000010700780c */ /* 0x010fc80003f25270 */
[----:B------:R-:W-:-:S05]  /*14d0*/  SEL R5, R14, R4, !P1 ;  /* 0x000000040e057207 */ /* 0x000fca0004800000 */
[----:B------:R-:W-:Y:S02]  /*14e0*/  IMAD.IADD R4, R3, 0x1, -R5 ;  /* 0x0000000103047824 */ /* 0x000fe400078e0a05 */
[----:B------:R-:W-:Y:S02]  /*14f0*/  IMAD.IADD R3, R5, 0x1, -R3 ;  /* 0x0000000105037824 */ /* 0x000fe400078e0a03 */
[----:B------:R-:W-:Y:S02]  /*1500*/  IMAD R14, R4, R7, R14 ;  /* 0x00000007040e7224 */ /* 0x000fe400078e020e */
[----:B------:R-:W-:Y:S02]  /*1510*/  IMAD R15, R3, R2, R15 ;  /* 0x00000002030f7224 */ /* 0x000fe400078e020f */
.L_x_19:
[----:B------:R-:W-:Y:S05]  /*1520*/  BRA.U !UP1, `(.L_x_20) ;  /* 0x00000001090c7547 */ /* 0x000fea000b800000 */
[----:B------:R-:W-:Y:S01]  /*1530*/  UCGABAR_WAIT ;  /* 0x0000000000007dc7 */ /* 0x000fe20008000000 */
[----:B------:R-:W-:Y:S01]  /*1540*/  CCTL.IVALL ;  /* 0x00000000ff00798f */ /* 0x000fe20002000000 */
[----:B------:R-:W-:Y:S05]  /*1550*/  BRA `(.L_x_21) ;  /* 0x0000000000047947 */ /* 0x000fea0003800000 */
.L_x_20:
[----:B------:R-:W-:Y:S06]  /*1560*/  BAR.SYNC.DEFER_BLOCKING 0x0 ;  /* 0x0000000000007b1d */ /* 0x000fec0000010000 */
.L_x_21:
[----:B------:R-:W-:Y:S05]  /*1570*/  BRA.U UP2, `(.L_x_22) ;  /* 0x00000015020c7547 */ /* 0x000fea000b800000 */
[----:B------:R-:W1:Y:S01]  /*1580*/  LDCU UR15, c[0x0][0x38c] ;  /* 0x00007180ff0f77ac */ /* 0x000e620008000800 */
[----:B------:R-:W2:Y:S01]  /*1590*/  LDC R8, c[0x0][0x370] ;  /* 0x0000dc00ff087b82 */ /* 0x000ea20000000800 */
[C---:B------:R-:W-:Y:S01]  /*15a0*/  IMAD.SHL.U32 R19, R9.reuse, 0x40, RZ ;  /* 0x0000004009137824 */ /* 0x040fe200078e00ff */
[----:B------:R-:W-:Y:S01]  /*15b0*/  PLOP3.LUT P1, PT, PT, PT, UP5, 0x80, 0x8 ;  /* 0x000000000008781c */ /* 0x000fe20003f2f058 */
[----:B------:R-:W-:Y:S01]  /*15c0*/  UISETP.NE.AND UP1, UPT, UR10, URZ, UPT ;  /* 0x000000ff0a00728c */ /* 0x000fe2000bf25270 */
[----:B------:R-:W-:Y:S01]  /*15d0*/  ISETP.NE.AND P4, PT, R10, RZ, P5 ;  /* 0x000000ff0a00720c */ /* 0x000fe20002f85270 */
[----:B------:R-:W-:Y:S01]  /*15e0*/  IMAD.SHL.U32 R18, R9, 0x80, RZ ;  /* 0x0000008009127824 */ /* 0x000fe200078e00ff */
[----:B------:R-:W-:Y:S01]  /*15f0*/  PLOP3.LUT P1, PT, P1, PT, PT, 0x8, 0x80 ;  /* 0x000000000080781c */ /* 0x000fe20000f2e170 */
[----:B------:R-:W-:Y:S01]  /*1600*/  IMAD.MOV.U32 R17, RZ, RZ, 0x1 ;  /* 0x00000001ff117424 */ /* 0x000fe200078e00ff */
[----:B------:R-:W3:Y:S01]  /*1610*/  LDC R0, c[0x0][0x374] ;  /* 0x0000dd00ff007b82 */ /* 0x000ee20000000800 */
[----:B------:R-:W-:Y:S01]  /*1620*/  IMAD.MOV.U32 R16, RZ, RZ, RZ ;  /* 0x000000ffff107224 */ /* 0x000fe200078e00ff */
[----:B------:R-:W-:Y:S01]  /*1630*/  CS2R R12, SRZ ;  /* 0x00000000000c7805 */ /* 0x000fe2000001ff00 */
[----:B------:R-:W-:Y:S01]  /*1640*/  IMAD.MOV.U32 R11, RZ, RZ, 0x1 ;  /* 0x00000001ff0b7424 */ /* 0x000fe200078e00ff */
[----:B------:R-:W-:Y:S01]  /*1650*/  LOP3.LUT R19, R19, 0x40, RZ, 0xc0, !PT ;  /* 0x0000004013137812 */ /* 0x000fe200078ec0ff */
[----:B------:R-:W4:Y:S01]  /*1660*/  LDCU.64 UR30, c[0x0][0x348] ;  /* 0x00006900ff1e77ac */ /* 0x000f220008000a00 */
[----:B-1----:R-:W-:-:S02]  /*1670*/  UIADD3 UR4, UPT, UPT, UR15, 0x7f, URZ ;  /* 0x0000007f0f047890 */ /* 0x002fc4000fffe0ff */
[----:B------:R-:W-:Y:S02]  /*1680*/  USEL UR7, UR7, 0x2, UP1 ;  /* 0x0000000207077887 */ /* 0x000fe40008800000 */
[----:B------:R-:W-:Y:S01]  /*1690*/  USHF.R.S32.HI UR22, URZ, 0x1f, UR4 ;  /* 0x0000001fff167899 */ /* 0x000fe20008011404 */
[----:B------:R-:W-:-:S03]  /*16a0*/  UMOV UR13, URZ ;  /* 0x000000ff000d7c82 */ /* 0x000fc60008000000 */
[----:B------:R-:W-:Y:S02]  /*16b0*/  ULEA.HI UR22, UR22, UR4, URZ, 0x7 ;  /* 0x0000000416167291 */ /* 0x000fe4000f8f38ff */
[----:B------:R-:W-:Y:S02]  /*16c0*/  UIADD3 UR4, UPT, UPT, UR15, -0x1, URZ ;  /* 0xffffffff0f047890 */ /* 0x000fe4000fffe0ff */
[----:B------:R-:W-:Y:S02]  /*16d0*/  USHF.R.S32.HI UR22, URZ, 0x7, UR22 ;  /* 0x00000007ff167899 */ /* 0x000fe40008011416 */
[----:B------:R-:W-:Y:S02]  /*16e0*/  UISETP.GE.U32.AND UP2, UPT, UR4, -0xff, UPT ;  /* 0xffffff010400788c */ /* 0x000fe4000bf46070 */
[----:B------:R-:W-:Y:S02]  /*16f0*/  UISETP.LT.U32.AND UP0, UPT, UR22, 0x4, UPT ;  /* 0x000000041600788c */ /* 0x000fe4000bf01070 */
[----:B------:R-:W-:-:S02]  /*1700*/  UIADD3 UR15, UPT, UPT, UR15, 0xfe, URZ ;  /* 0x000000fe0f0f7890 */ /* 0x000fc4000fffe0ff */
[----:B------:R-:W-:-:S04]  /*1710*/  USEL UR21, UR22, 0x4, UP0 ;  /* 0x0000000416157887 */ /* 0x000fc80008000000 */
[----:B------:R-:W-:Y:S02]  /*1720*/  UIADD3 UR6, UPT, UPT, UR21, -0x1, URZ ;  /* 0xffffffff15067890 */ /* 0x000fe4000fffe0ff */
[----:B------:R-:W-:Y:S02]  /*1730*/  @UP2 UIADD3 UR6, UPT, UPT, UR21, URZ, URZ ;  /* 0x000000ff15062290 */ /* 0x000fe4000fffe0ff */
[----:B------:R-:W-:Y:S02]  /*1740*/  UIADD3 UR14, UPT, UPT, UR22, -UR21, URZ ;  /* 0x80000015160e7290 */ /* 0x000fe4000fffe0ff */
[----:B------:R-:W-:Y:S02]  /*1750*/  UIADD3 UR5, UPT, UPT, UR6, 0x1, URZ ;  /* 0x0000000106057890 */ /* 0x000fe4000fffe0ff */
[----:B--2-4-:R-:W-:-:S12]  /*1760*/  UIADD3 UR6, UPT, UPT, -UR6, URZ, URZ ;  /* 0x000000ff06067290 */ /* 0x014fd8000fffe1ff */
.L_x_42:
[----:B------:R-:W-:Y:S01]  /*1770*/  UISETP.NE.AND UP0, UPT, UR37, URZ, UPT ;  /* 0x000000ff2500728c */ /* 0x000fe2000bf05270 */
[----:B------:R-:W1:Y:S08]  /*1780*/  S2UR UR37, SR_CgaCtaId ;  /* 0x00000000002579c3 */ /* 0x000e700000008800 */
[----:B------:R-:W-:Y:S05]  /*1790*/  BRA.U UP0, `(.L_x_23) ;  /* 0x0000000100347547 */ /* 0x000fea000b800000 */
[----:B------:R-:W2:Y:S01]  /*17a0*/  S2R R2, SR_CgaCtaId ;  /* 0x0000000000027919 */ /* 0x000ea20000008800 */
[----:B------:R-:W-:-:S04]  /*17b0*/  MOV R3, 0x400 ;  /* 0x0000040000037802 */ /* 0x000fc80000000f00 */
[----:B--2---:R-:W-:Y:S02]  /*17c0*/  LEA R2, R2, R3, 0x18 ;  /* 0x0000000302027211 */ /* 0x004fe400078ec0ff */
[----:B------:R-:W-:-:S03]  /*17d0*/  SHF.L.U32 R3, R11, 0x1f, RZ ;  /* 0x0000001f0b037819 */ /* 0x000fc600000006ff */
[----:B------:R-:W-:-:S04]  /*17e0*/  IMAD R2, R12, 0x8, R2 ;  /* 0x000000080c027824 */ /* 0x000fc800078e0202 */
[----:B------:R-:W2:Y:S02]  /*17f0*/  SYNCS.PHASECHK.TRANS64.TRYWAIT P0, [R2+URZ+0x100], R3 ;  /* 0x00010003020075a7 */ /* 0x000ea400080011ff */
[----:B--2---:R-:W-:Y:S05]  /*1800*/  @!P0 BRA `(.L_x_24) ;  /* 0x0000007c00dc8947 */ /* 0x004fea0003800000 */
.L_x_149:
[----:B------:R-:W-:Y:S01]  /*1810*/  VIADD R12, R12, 0x1 ;  /* 0x000000010c0c7836 */ /* 0x000fe20000000000 */
[----:B------:R2:W-:Y:S04]  /*1820*/  SYNCS.ARRIVE.TRANS64.A1T0 RZ, [R2+URZ+0xf0], RZ ;  /* 0x0000f0ff02ff79a7 */ /* 0x0005e800081000ff */
[----:B------:R-:W-:-:S04]  /*1830*/  ISETP.NE.AND P0, PT, R12, 0x2, PT ;  /* 0x000000020c00780c */ /* 0x000fc80003f05270 */
[----:B------:R-:W-:Y:S02]  /*1840*/  SEL R12, R12, RZ, P0 ;  /* 0x000000ff0c0c7207 */ /* 0x000fe40000000000 */
[----:B--2---:R-:W-:-:S04]  /*1850*/  SEL R2, RZ, 0x1, P0 ;  /* 0x00000001ff027807 */ /* 0x004fc80000000000 */
[----:B------:R-:W-:-:S07]  /*1860*/  LOP3.LUT R11, R11, R2, RZ, 0x3c, !PT ;  /* 0x000000020b0b7212 */ /* 0x000fce00078e3cff */
.L_x_23:
[----:B------:R-:W-:Y:S01]  /*1870*/  UMOV UR4, 0x400 ;  /* 0x0000040000047882 */ /* 0x000fe20000000000 */
[----:B------:R-:W-:Y:S01]  /*1880*/  SHF.L.U32 R2, R17, 0x1f, RZ ;  /* 0x0000001f11027819 */ /* 0x000fe200000006ff */
[----:B-1----:R-:W-:Y:S01]  /*1890*/  ULEA UR4, UR37, UR4, 0x18 ;  /* 0x0000000425047291 */ /* 0x002fe2000f8ec0ff */
[----:B------:R-:W-:Y:S01]  /*18a0*/  R2UR UR35, R18 ;  /* 0x00000000122372ca */ /* 0x000fe200000e0000 */
[----:B------:R-:W-:Y:S01]  /*18b0*/  UISETP.GE.U32.AND UP0, UPT, UR15, 0xff, UPT ;  /* 0x000000ff0f00788c */ /* 0x000fe2000bf06070 */
[----:B------:R-:W-:Y:S01]  /*18c0*/  R2UR UR19, R19 ;  /* 0x00000000131372ca */ /* 0x000fe200000e0000 */
[----:B------:R-:W-:Y:S01]  /*18d0*/  ULEA UR8, UR13, UR4, 0x3 ;  /* 0x000000040d087291 */ /* 0x000fe2000f8e18ff */
[----:B------:R-:W-:-:S08]  /*18e0*/  UMOV UR23, URZ ;  /* 0x000000ff00177c82 */ /* 0x000fd00008000000 */
[----:B------:R1:W2:Y:S01]  /*18f0*/  SYNCS.PHASECHK.TRANS64.TRYWAIT P0, [UR8+0x20], R2 ;  /* 0x00002002ff0075a7 */ /* 0x0002a20008001108 */
[----:B------:R-:W-:-:S13]  /*1900*/  R2UR UR8, R15 ;  /* 0x000000000f0872ca */ /* 0x000fda00000e0000 */
[----:B------:R-:W-:Y:S01]  /*1910*/  ULEA UR19, UR8, UR19, 0x7 ;  /* 0x0000001308137291 */ /* 0x000fe2000f8e38ff */
[----:B-1----:R-:W-:-:S05]  /*1920*/  LEA.HI R2, R14, R14, RZ, 0x1 ;  /* 0x0000000e0e027211 */ /* 0x002fca00078f08ff */
[----:B------:R-:W-:-:S05]  /*1930*/  IMAD.SHL.U32 R2, R2, 0x80, RZ ;  /* 0x0000008002027824 */ /* 0x000fca00078e00ff */
[----:B------:R-:W-:-:S04]  /*1940*/  LOP3.LUT R2, R2, 0xffffff00, RZ, 0xc0, !PT ;  /* 0xffffff0002027812 */ /* 0x000fc800078ec0ff */
[----:B------:R-:W-:-:S13]  /*1950*/  R2UR UR9, R2 ;  /* 0x00000000020972ca */ /* 0x000fda00000e0000 */
[----:B------:R-:W-:Y:S01]  /*1960*/  ULOP3.LUT UR35, UR9, 0x80, UR35, 0xf8, !UPT ;  /* 0x0000008009237892 */ /* 0x000fe2000f8ef823 */
[----:B------:R-:W-:Y:S11]  /*1970*/  BRA.U !UP0, `(.L_x_25) ;  /* 0x0000000108f07547 */ /* 0x000ff6000b800000 */
[----:B------:R-:W-:Y:S01]  /*1980*/  UMOV UR29, UR6 ;  /* 0x00000006001d7c82 */ /* 0x000fe20008000000 */
[----:B------:R-:W-:Y:S01]  /*1990*/  UMOV UR44, UR13 ;  /* 0x0000000d002c7c82 */ /* 0x000fe20008000000 */
[----:B------:R-:W-:-:S05]  /*19a0*/  UMOV UR26, 0x40 ;  /* 0x00000040001a7882 */ /* 0x000fca0000000000 */
.L_x_31:
[----:B------:R-:W-:Y:S01]  /*19b0*/  ULEA UR33, UR44, UR4, 0x3 ;  /* 0x000000042c217291 */ /* 0x000fe2000f8e18ff */
[----:B------:R-:W-:Y:S01]  /*19c0*/  @P5 MOV R3, 0x18000 ;  /* 0x0001800000035802 */ /* 0x000fe20000000f00 */
[----:B--2-4-:R-:W-:Y:S10]  /*19d0*/  @P0 BRA `(.L_x_26) ;  /* 0x00000000000c0947 */ /* 0x014ff40003800000 */
[----:B------:R-:W-:-:S04]  /*19e0*/  SHF.L.U32 R4, R17, 0x1f, RZ ;  /* 0x0000001f11047819 */ /* 0x000fc800000006ff */
[----:B------:R-:W1:Y:S02]  /*19f0*/  SYNCS.PHASECHK.TRANS64.TRYWAIT P0, [UR33+0x20], R4 ;  /* 0x00002004ff0075a7 */ /* 0x000e640008001121 */
[----:B-1----:R-:W-:Y:S05]  /*1a00*/  @!P0 BRA `(.L_x_27) ;  /* 0x0000007c00708947 */ /* 0x002fea0003800000 */
.L_x_26:
[----:B------:R2:W-:Y:S01]  /*1a10*/  @P5 SYNCS.ARRIVE.TRANS64 RZ, [UR33], R3 ;  /* 0x00000003ffff59a7 */ /* 0x0005e20008000021 */
[----:B------:R-:W-:Y:S02]  /*1a20*/  ULOP3.LUT UR8, UR7, 0x2, URZ, 0xfc, !UPT ;  /* 0x0000000207087892 */ /* 0x000fe4000f8efcff */
[----:B------:R-:W-:Y:S02]  /*1a30*/  UIADD3 UR29, UPT, UPT, UR29, 0x1, URZ ;  /* 0x000000011d1d7890 */ /* 0x000fe4000fffe0ff */
[----:B------:R-:W-:Y:S02]  /*1a40*/  UISETP.NE.AND UP0, UPT, UR8, 0x2, UPT ;  /* 0x000000020800788c */ /* 0x000fe4000bf05270 */
[----:B------:R-:W-:-:S07]  /*1a50*/  UISETP.NE.AND UP2, UPT, UR29, 0x1, UPT ;  /* 0x000000011d00788c */ /* 0x000fce000bf45270 */
[----:B------:R-:W-:Y:S05]  /*1a60*/  BRA.U UP0, `(.L_x_28) ;  /* 0x0000000100047547 */ /* 0x000fea000b800000 */
[----:B------:R-:W-:Y:S05]  /*1a70*/  BPT.TRAP 0x1 ;  /* 0x000000040000795c */ /* 0x000fea0000300000 */
.L_x_28:
[----:B------:R-:W-:Y:S04]  /*1a80*/  BSSY.RECONVERGENT B0, `(.L_x_29) ;  /* 0x0000003000007945 */ /* 0x000fe80003800200 */
[----:B------:R-:W-:Y:S05]  /*1a90*/  @!P4 BRA `(.L_x_30) ;  /* 0x000000000004c947 */ /* 0x000fea0003800000 */
[----:B------:R-:W-:Y:S05]  /*1aa0*/  BPT.TRAP 0x1 ;  /* 0x000000040000795c */ /* 0x000fea0000300000 */
.L_x_30:
[----:B------:R-:W-:Y:S05]  /*1ab0*/  BSYNC.RECONVERGENT B0 ;  /* 0x0000000000007941 */ /* 0x000fea0003800200 */
.L_x_29:
[----:B------:R-:W-:Y:S02]  /*1ac0*/  UIADD3 UR13, UPT, UPT, UR44, 0x1, URZ ;  /* 0x000000012c0d7890 */ /* 0x000fe4000fffe0ff */
[----:B------:R-:W-:Y:S02]  /*1ad0*/  ULEA UR24, UR44, UR4, 0xf ;  /* 0x000000042c187291 */ /* 0x000fe4000f8e78ff */
[----:B------:R-:W-:Y:S02]  /*1ae0*/  UISETP.NE.AND UP0, UPT, UR13, 0x4, UPT ;  /* 0x000000040d00788c */ /* 0x000fe4000bf05270 */
[----:B------:R-:W-:Y:S02]  /*1af0*/  UIADD3 UR42, UP1, UPT, UR30, 0x80, URZ ;  /* 0x000000801e2a7890 */ /* 0x000fe4000ff3e0ff */
[----:B------:R-:W-:Y:S02]  /*1b00*/  USEL UR9, URZ, 0x1, UP0 ;  /* 0x00000001ff097887 */ /* 0x000fe40008000000 */
[----:B------:R-:W-:-:S02]  /*1b10*/  USEL UR13, UR13, URZ, UP0 ;  /* 0x000000ff0d0d7287 */ /* 0x000fc40008000000 */
[----:B------:R-:W-:Y:S02]  /*1b20*/  UIADD3 UR40, UP0, UPT, UR30, 0x180, URZ ;  /* 0x000001801e287890 */ /* 0x000fe4000ff1e0ff */
[----:B------:R-:W-:Y:S01]  /*1b30*/  ULEA UR8, UR13, UR4, 0x3 ;  /* 0x000000040d087291 */ /* 0x000fe2000f8e18ff */
[----:B------:R-:W-:Y:S01]  /*1b40*/  LOP3.LUT R17, R17, UR9, RZ, 0x3c, !PT ;  /* 0x0000000911117c12 */ /* 0x000fe2000f8e3cff */
[----:B------:R-:W-:Y:S02]  /*1b50*/  UIADD3 UR34, UPT, UPT, UR26, -0x40, URZ ;  /* 0xffffffc01a227890 */ /* 0x000fe4000fffe0ff */
[----:B------:R-:W-:Y:S01]  /*1b60*/  ULOP3.LUT UR33, UR33, 0xfefffff8, URZ, 0xc0, !UPT ;  /* 0xfefffff821217892 */ /* 0x000fe2000f8ec0ff */
[----:B-1----:R-:W-:Y:S01]  /*1b70*/  SHF.L.U32 R2, R17, 0x1f, RZ ;  /* 0x0000001f11027819 */ /* 0x002fe200000006ff */
[----:B------:R-:W-:Y:S02]  /*1b80*/  UIADD3.X UR43, UPT, UPT, URZ, UR31, URZ, UP1, !UPT ;  /* 0x0000001fff2b7290 */ /* 0x000fe40008ffe4ff */
[----:B------:R-:W-:Y:S01]  /*1b90*/  UIADD3 UR32, UPT, UPT, UR24, 0x8400, URZ ;  /* 0x0000840018207890 */ /* 0x000fe2000fffe0ff */
[----:B------:R1:W4:Y:S01]  /*1ba0*/  SYNCS.PHASECHK.TRANS64.TRYWAIT P0, [UR8+0x20], R2 ;  /* 0x00002002ff0075a7 */ /* 0x0003220008001108 */
[----:B------:R-:W-:-:S02]  /*1bb0*/  ULEA UR8, UR44, UR4, 0xe ;  /* 0x000000042c087291 */ /* 0x000fc4000f8e70ff */
[----:B------:R-:W-:Y:S02]  /*1bc0*/  UIADD3 UR24, UPT, UPT, UR24, 0xc400, URZ ;  /* 0x0000c40018187890 */ /* 0x000fe4000fffe0ff */
[----:B------:R-:W-:Y:S02]  /*1bd0*/  UIADD3.X UR41, UPT, UPT, URZ, UR31, URZ, UP0, !UPT ;  /* 0x0000001fff297290 */ /* 0x000fe400087fe4ff */
[----:B------:R-:W-:Y:S02]  /*1be0*/  UIADD3 UR16, UPT, UPT, UR8, 0x28400, URZ ;  /* 0x0002840008107890 */ /* 0x000fe4000fffe0ff */
[----:B------:R-:W-:Y:S01]  /*1bf0*/  UIADD3 UR8, UPT, UPT, UR8, 0x2a400, URZ ;  /* 0x0002a40008087890 */ /* 0x000fe2000fffe0ff */
[----:B------:R-:W-:Y:S01]  /*1c00*/  UMOV UR38, 0x0 ;  /* 0x0000000000267882 */ /* 0x000fe20000000000 */
[----:B------:R-:W-:Y:S01]  /*1c10*/  UMOV UR39, 0x10000000 ;  /* 0x1000000000277882 */ /* 0x000fe20000000000 */
[----:B------:R-:W-:Y:S01]  /*1c20*/  UMOV UR27, UR35 ;  /* 0x00000023001b7c82 */ /* 0x000fe20008000000 */
[----:B------:R-:W-:Y:S01]  /*1c30*/  UMOV UR28, UR36 ;  /* 0x00000024001c7c82 */ /* 0x000fe20008000000 */
[----:B------:R-:W-:Y:S01]  /*1c40*/  UMOV UR25, UR33 ;  /* 0x0000002100197c82 */ /* 0x000fe20008000000 */
[----:B------:R-:W-:Y:S01]  /*1c50*/  UMOV UR20, UR36 ;  /* 0x0000002400147c82 */ /* 0x000fe20008000000 */
[----:B------:R-:W-:Y:S01]  /*1c60*/  UMOV UR17, UR33 ;  /* 0x0000002100117c82 */ /* 0x000fe20008000000 */
[----:B------:R-:W-:Y:S01]  /*1c70*/  UMOV UR18, UR34 ;  /* 0x0000002200127c82 */ /* 0x000fe20008000000 */
[----:B------:R-:W-:Y:S01]  /*1c80*/  UTMALDG.3D.2CTA [UR32], [UR42], desc[UR38] ;  /* 0x000026202a0075b4 */ /* 0x000fe20008211000 */
[----:B------:R-:W-:Y:S01]  /*1c90*/  UMOV UR10, UR26 ;  /* 0x0000001a000a7c82 */ /* 0x000fe20008000000 */
[----:B------:R-:W-:Y:S01]  /*1ca0*/  UMOV UR11, UR19 ;  /* 0x00000013000b7c82 */ /* 0x000fe20008000000 */
[----:B------:R-:W-:Y:S01]  /*1cb0*/  UMOV UR12, UR36 ;  /* 0x00000024000c7c82 */ /* 0x000fe20008000000 */
[----:B------:R-:W-:Y:S01]  /*1cc0*/  UMOV UR9, UR33 ;  /* 0x0000002100097c82 */ /* 0x000fe20008000000 */
[----:B------:R-:W-:Y:S01]  /*1cd0*/  UMOV UR23, UR5 ;  /* 0x0000000500177c82 */ /* 0x000fe20008000000 */
[----:B------:R-:W-:Y:S01]  /*1ce0*/  UMOV UR44, UR13 ;  /* 0x0000000d002c7c82 */ /* 0x000fe20008000000 */
[----:B------:R2:W-:Y:S01]  /*1cf0*/  UTMALDG.3D.2CTA [UR24], [UR42], desc[UR38] ;  /* 0x000026182a0075b4 */ /* 0x0005e20008211000 */
[----:B------:R1:W-:Y:S01]  /*1d00*/  UTMALDG.3D.2CTA [UR16], [UR40], desc[UR38] ;  /* 0x00002610280075b4 */ /* 0x0003e20008211000 */
[----:B------:R1:W-:Y:S01]  /*1d10*/  UTMALDG.3D.2CTA [UR8], [UR40], desc[UR38] ;  /* 0x00002608280075b4 */ /* 0x0003e20008211000 */
[----:B--2---:R-:W-:Y:S01]  /*1d20*/  UIADD3 UR26, UPT, UPT, UR26, 0x80, URZ ;  /* 0x000000801a1a7890 */ /* 0x004fe2000fffe0ff */
[----:B-1----:R-:W-:Y:S11]  /*1d30*/  BRA.U UP2, `(.L_x_31) ;  /* 0xfffffffd021c7547 */ /* 0x002ff6000b83ffff */
.L_x_25:
[----:B------:R-:W-:Y:S01]  /*1d40*/  ULEA UR8, UR13, UR4, 0x3 ;  /* 0x000000040d087291 */ /* 0x000fe2000f8e18ff */
[----:B------:R-:W-:Y:S01]  /*1d50*/  SHF.L.U32 R2, R17, 0x1f, RZ ;  /* 0x0000001f11027819 */ /* 0x000fe200000006ff */
[----:B------:R-:W-:Y:S01]  /*1d60*/  @!P1 SYNCS.ARRIVE.TRANS64.A1T0 RZ, [UR4+0x88], RZ ;  /* 0x000088ffffff99a7 */ /* 0x000fe20008100004 */
[----:B------:R-:W-:-:S06]  /*1d70*/  UISETP.GT.AND UP0, UPT, UR22, UR21, UPT ;  /* 0x000000151600728c */ /* 0x000fcc000bf04270 */
[----:B--2-4-:R1:W2:Y:S03]  /*1d80*/  SYNCS.PHASECHK.TRANS64.TRYWAIT P0, [UR8+0x20], R2 ;  /* 0x00002002ff0075a7 */ /* 0x0142a60008001108 */
[----:B------:R-:W-:Y:S05]  /*1d90*/  BRA.U !UP0, `(.L_x_32) ;  /* 0x0000000108e87547 */ /* 0x000fea000b800000 */
[----:B------:R-:W-:Y:S01]  /*1da0*/  UIADD3 UR29, UPT, UPT, UR14, UR23, URZ ;  /* 0x000000170e1d7290 */ /* 0x000fe2000fffe0ff */
[----:B------:R-:W-:-:S11]  /*1db0*/  UMOV UR44, UR13 ;  /* 0x0000000d002c7c82 */ /* 0x000fd60008000000 */
.L_x_38:
[----:B------:R-:W-:Y:S01]  /*1dc0*/  ULEA UR33, UR44, UR4, 0x3 ;  /* 0x000000042c217291 */ /* 0x000fe2000f8e18ff */
[----:B--2---:R-:W-:Y:S01]  /*1dd0*/  @P5 MOV R3, 0x18000 ;  /* 0x0001800000035802 */ /* 0x004fe20000000f00 */
[----:B-12---:R-:W-:Y:S10]  /*1de0*/  @P0 BRA `(.L_x_33) ;  /* 0x00000000000c0947 */ /* 0x006ff40003800000 */
[----:B------:R-:W-:-:S04]  /*1df0*/  SHF.L.U32 R4, R17, 0x1f, RZ ;  /* 0x0000001f11047819 */ /* 0x000fc800000006ff */
[----:B------:R-:W2:Y:S02]  /*1e00*/  SYNCS.PHASECHK.TRANS64.TRYWAIT P0, [UR33+0x20], R4 ;  /* 0x00002004ff0075a7 */ /* 0x000ea40008001121 */
[----:B--2---:R-:W-:Y:S05]  /*1e10*/  @!P0 BRA `(.L_x_34) ;  /* 0x0000007800848947 */ /* 0x004fea0003800000 */
.L_x_33:
[----:B------:R2:W-:Y:S01]  /*1e20*/  @P5 SYNCS.ARRIVE.TRANS64 RZ, [UR33], R3 ;  /* 0x00000003ffff59a7 */ /* 0x0005e20008000021 */
[----:B------:R-:W-:-:S04]  /*1e30*/  ULOP3.LUT UR8, UR7, 0x2, URZ, 0xfc, !UPT ;  /* 0x0000000207087892 */ /* 0x000fc8000f8efcff */
[----:B------:R-:W-:-:S09]  /*1e40*/  UISETP.NE.AND UP0, UPT, UR8, 0x2, UPT ;  /* 0x000000020800788c */ /* 0x000fd2000bf05270 */
[----:B------:R-:W-:Y:S05]  /*1e50*/  BRA.U UP0, `(.L_x_35) ;  /* 0x0000000100047547 */ /* 0x000fea000b800000 */
[----:B------:R-:W-:Y:S05]  /*1e60*/  BPT.TRAP 0x1 ;  /* 0x000000040000795c */ /* 0x000fea0000300000 */
.L_x_35:
[----:B------:R-:W-:Y:S04]  /*1e70*/  BSSY.RECONVERGENT B0, `(.L_x_36) ;  /* 0x0000003000007945 */ /* 0x000fe80003800200 */
[----:B------:R-:W-:Y:S05]  /*1e80*/  @!P4 BRA `(.L_x_37) ;  /* 0x000000000004c947 */ /* 0x000fea0003800000 */
[----:B------:R-:W-:Y:S05]  /*1e90*/  BPT.TRAP 0x1 ;  /* 0x000000040000795c */ /* 0x000fea0000300000 */
.L_x_37:
[----:B------:R-:W-:Y:S05]  /*1ea0*/  BSYNC.RECONVERGENT B0 ;  /* 0x0000000000007941 */ /* 0x000fea0003800200 */
.L_x_36:
[----:B------:R-:W-:Y:S02]  /*1eb0*/  UIADD3 UR13, UPT, UPT, UR44, 0x1, URZ ;  /* 0x000000012c0d7890 */ /* 0x000fe4000fffe0ff */
[----:B------:R-:W-:Y:S02]  /*1ec0*/  ULEA UR24, UR44, UR4, 0xf ;  /* 0x000000042c187291 */ /* 0x000fe4000f8e78ff */
[----:B------:R-:W-:Y:S02]  /*1ed0*/  UISETP.NE.AND UP0, UPT, UR13, 0x4, UPT ;  /* 0x000000040d00788c */ /* 0x000fe4000bf05270 */
[----:B------:R-:W-:Y:S02]  /*1ee0*/  UIADD3 UR42, UP1, UPT, UR30, 0x80, URZ ;  /* 0x000000801e2a7890 */ /* 0x000fe4000ff3e0ff */
[----:B------:R-:W-:Y:S02]  /*1ef0*/  USEL UR9, URZ, 0x1, UP0 ;  /* 0x00000001ff097887 */ /* 0x000fe40008000000 */
[----:B------:R-:W-:-:S02]  /*1f00*/  USEL UR13, UR13, URZ, UP0 ;  /* 0x000000ff0d0d7287 */ /* 0x000fc40008000000 */
[----:B------:R-:W-:Y:S02]  /*1f10*/  USHF.L.U32 UR34, UR23, 0x7, URZ ;  /* 0x0000000717227899 */ /* 0x000fe400080006ff */
[----:B------:R-:W-:Y:S01]  /*1f20*/  ULEA UR8, UR13, UR4, 0x3 ;  /* 0x000000040d087291 */ /* 0x000fe2000f8e18ff */
[----:B------:R-:W-:Y:S01]  /*1f30*/  LOP3.LUT R17, R17, UR9, RZ, 0x3c, !PT ;  /* 0x0000000911117c12 */ /* 0x000fe2000f8e3cff */
[----:B------:R-:W-:Y:S02]  /*1f40*/  UIADD3 UR40, UP0, UPT, UR30, 0x180, URZ ;  /* 0x000001801e287890 */ /* 0x000fe4000ff1e0ff */
[----:B------:R-:W-:Y:S01]  /*1f50*/  ULOP3.LUT UR33, UR33, 0xfefffff8, URZ, 0xc0, !UPT ;  /* 0xfefffff821217892 */ /* 0x000fe2000f8ec0ff */
[----:B-1----:R-:W-:Y:S01]  /*1f60*/  SHF.L.U32 R2, R17, 0x1f, RZ ;  /* 0x0000001f11027819 */ /* 0x002fe200000006ff */
[----:B------:R-:W-:Y:S02]  /*1f70*/  UIADD3.X UR43, UPT, UPT, URZ, UR31, URZ, UP1, !UPT ;  /* 0x0000001fff2b7290 */ /* 0x000fe40008ffe4ff */
[----:B------:R-:W-:Y:S01]  /*1f80*/  UIADD3 UR32, UPT, UPT, UR24, 0x8400, URZ ;  /* 0x0000840018207890 */ /* 0x000fe2000fffe0ff */
[----:B------:R4:W1:Y:S01]  /*1f90*/  SYNCS.PHASECHK.TRANS64.TRYWAIT P0, [UR8+0x20], R2 ;  /* 0x00002002ff0075a7 */ /* 0x0008620008001108 */
[----:B------:R-:W-:-:S02]  /*1fa0*/  ULEA UR8, UR44, UR4, 0xe ;  /* 0x000000042c087291 */ /* 0x000fc4000f8e70ff */
[----:B------:R-:W-:Y:S02]  /*1fb0*/  UIADD3 UR26, UPT, UPT, UR34, 0x40, URZ ;  /* 0x00000040221a7890 */ /* 0x000fe4000fffe0ff */
        /* <DEDUP_REMOVED lines=12> */
[----:B------:R4:W-:Y:S01]  /*2080*/  UTMALDG.3D.2CTA [UR32], [UR42], desc[UR38] ;  /* 0x000026202a0075b4 */ /* 0x0009e20008211000 */
[----:B------:R-:W-:Y:S01]  /*2090*/  UMOV UR11, UR19 ;  /* 0x00000013000b7c82 */ /* 0x000fe20008000000 */
[----:B------:R-:W-:Y:S01]  /*20a0*/  UMOV UR12, UR36 ;  /* 0x00000024000c7c82 */ /* 0x000fe20008000000 */
[----:B------:R-:W-:Y:S01]  /*20b0*/  UMOV UR9, UR33 ;  /* 0x0000002100097c82 */ /* 0x000fe20008000000 */
[----:B------:R-:W-:Y:S01]  /*20c0*/  UMOV UR10, UR26 ;  /* 0x0000001a000a7c82 */ /* 0x000fe20008000000 */
[----:B------:R-:W-:Y:S01]  /*20d0*/  UIADD3 UR23, UPT, UPT, UR23, 0x1, URZ ;  /* 0x0000000117177890 */ /* 0x000fe2000fffe0ff */
[----:B------:R-:W-:Y:S01]  /*20e0*/  UMOV UR44, UR13 ;  /* 0x0000000d002c7c82 */ /* 0x000fe20008000000 */
[----:B------:R4:W-:Y:S02]  /*20f0*/  UTMALDG.3D.2CTA [UR24], [UR42], desc[UR38] ;  /* 0x000026182a0075b4 */ /* 0x0009e40008211000 */
[----:B------:R-:W-:Y:S01]  /*2100*/  UISETP.NE.AND UP0, UPT, UR23, UR29, UPT ;  /* 0x0000001d1700728c */ /* 0x000fe2000bf05270 */
[----:B------:R4:W-:Y:S01]  /*2110*/  UTMALDG.3D.2CTA [UR16], [UR40], desc[UR38] ;  /* 0x00002610280075b4 */ /* 0x0009e20008211000 */
[----:B------:R4:W-:Y:S07]  /*2120*/  UTMALDG.3D.2CTA [UR8], [UR40], desc[UR38] ;  /* 0x00002608280075b4 */ /* 0x0009ee0008211000 */
[----:B----4-:R-:W-:Y:S05]  /*2130*/  BRA.U UP0, `(.L_x_38) ;  /* 0xfffffffd00207547 */ /* 0x010fea000b83ffff */
.L_x_32:
[C---:B-1----:R-:W-:Y:S01]  /*2140*/  LEA R2, R16.reuse, UR4, 0x3 ;  /* 0x0000000410027c11 */ /* 0x042fe2000f8e18ff */
[----:B------:R-:W-:Y:S01]  /*2150*/  NOP ;  /* 0x0000000000007918 */ /* 0x000fe20000000000 */
[----:B--2---:R-:W-:Y:S02]  /*2160*/  SHF.L.U32 R3, R13, 0x1f, RZ ;  /* 0x0000001f0d037819 */ /* 0x004fe400000006ff */
[----:B------:R-:W-:Y:S02]  /*2170*/  LEA R4, R16, UR4, 0x4 ;  /* 0x0000000410047c11 */ /* 0x000fe4000f8e20ff */
[----:B------:R-:W1:Y:S02]  /*2180*/  SYNCS.PHASECHK.TRANS64.TRYWAIT P0, [R2+URZ+0x90], R3 ;  /* 0x00009003020075a7 */ /* 0x000e6400080011ff */
[----:B-1----:R-:W-:Y:S05]  /*2190*/  @!P0 BRA `(.L_x_39) ;  /* 0x0000007400bc8947 */ /* 0x002fea0003800000 */
.L_x_152:
[----:B------:R-:W2:Y:S01]  /*21a0*/  LDS.128 R4, [R4+0x120] ;  /* 0x0001200004047984 */ /* 0x000ea20000000c00 */
[----:B------:R-:W-:Y:S01]  /*21b0*/  ISETP.GE.AND P0, PT, R40, 0x1, PT ;  /* 0x000000012800780c */ /* 0x000fe20003f06270 */
[----:B-1----:R-:W-:Y:S01]  /*21c0*/  VIADD R2, R2, 0xa0 ;  /* 0x000000a002027836 */ /* 0x002fe20000000000 */
[----:B------:R-:W-:Y:S01]  /*21d0*/  @!PT LDS RZ, [RZ] ;  /* 0x00000000fffff984 */ /* 0x000fe20000000800 */
[----:B------:R-:W-:Y:S01]  /*21e0*/  @!PT LDS RZ, [RZ] ;  /* 0x00000000fffff984 */ /* 0x000fe20000000800 */
[----:B------:R-:W-:Y:S01]  /*21f0*/  @!PT LDS RZ, [RZ] ;  /* 0x00000000fffff984 */ /* 0x000fe20000000800 */
[----:B------:R-:W-:Y:S01]  /*2200*/  @!PT LDS RZ, [RZ] ;  /* 0x00000000fffff984 */ /* 0x000fe20000000800 */
[----:B------:R1:W-:Y:S06]  /*2210*/  MEMBAR.ALL.CTA ;  /* 0x0000000000007992 */ /* 0x0003ec0000008000 */
[----:B-1----:R-:W1:Y:S01]  /*2220*/  FENCE.VIEW.ASYNC.S ;  /* 0x00000000000073c6 */ /* 0x002e620000000000 */
[----:B------:R-:W-:-:S04]  /*2230*/  PRMT R2, RZ, 0x654, R2 ;  /* 0x00000654ff027816 */ /* 0x000fc80000000002 */
[----:B-1----:R1:W-:Y:S01]  /*2240*/  SYNCS.ARRIVE.TRANS64.RED.A1T0 RZ, [R2+URZ], RZ ;  /* 0x000000ff02ff79a7 */ /* 0x0023e200081004ff */
[----:B--2---:R-:W-:-:S13]  /*2250*/  LOP3.LUT P2, RZ, R6, 0x1, RZ, 0xc0, !PT ;  /* 0x0000000106ff7812 */ /* 0x004fda000784c0ff */
[----:B------:R-:W-:Y:S01]  /*2260*/  @P2 SHF.R.U32.HI R3, RZ, 0x10, R5 ;  /* 0x00000010ff032819 */ /* 0x000fe20000011605 */
[----:B------:R-:W-:Y:S01]  /*2270*/  VOTEU.ANY UP0, P2 ;  /* 0x0000000000ff7886 */ /* 0x000fe20001000100 */
[----:B------:R-:W-:Y:S02]  /*2280*/  @P2 MOV R10, R4 ;  /* 0x00000004000a2202 */ /* 0x000fe40000000f00 */
[----:B------:R-:W-:Y:S02]  /*2290*/  @P2 R2UR.BROADCAST UR8, R3 ;  /* 0x00000000030822ca */ /* 0x000fe400008e0000 */
[----:B------:R-:W-:-:S11]  /*22a0*/  @P2 LOP3.LUT R9, R5, 0xffff, RZ, 0xc0, !PT ;  /* 0x0000ffff05092812 */ /* 0x000fd600078ec0ff */
[----:B------:R-:W-:Y:S01]  /*22b0*/  @UP0 UMOV UR36, UR8 ;  /* 0x0000000800240c82 */ /* 0x000fe20008000000 */
[----:B-1----:R-:W-:Y:S05]  /*22c0*/  @!P0 BRA `(.L_x_40) ;  /* 0x0000000000b88947 */ /* 0x002fea0003800000 */
[----:B------:R-:W3:Y:S01]  /*22d0*/  LDC.64 R4, c[0x0][0xb18] ;  /* 0x0002c600ff047b82 */ /* 0x000ee20000000a00 */
[----:B------:R-:W-:-:S07]  /*22e0*/  ISETP.NE.AND P3, PT, R40, 0x1, PT ;  /* 0x000000012800780c */ /* 0x000fce0003f65270 */
[----:B------:R-:W1:Y:S08]  /*22f0*/  LDC.64 R6, c[0x0][0xb10] ;  /* 0x0002c400ff067b82 */ /* 0x000e700000000a00 */
[----:B------:R-:W2:Y:S08]  /*2300*/  LDC R14, c[0x0][0xb20] ;  /* 0x0002c800ff0e7b82 */ /* 0x000eb00000000800 */
[----:B------:R-:W4:Y:S01]  /*2310*/  LDC R15, c[0x0][0xb0c] ;  /* 0x0002c300ff0f7b82 */ /* 0x000f220000000800 */
[----:B---3--:R-:W-:Y:S01]  /*2320*/  IMAD.HI.U32 R21, R0, R5, RZ ;  /* 0x0000000500157227 */ /* 0x008fe200078e00ff */
[----:B------:R-:W-:-:S03]  /*2330*/  ISETP.NE.AND P0, PT, R4, 0x1, PT ;  /* 0x000000010400780c */ /* 0x000fc60003f05270 */
[----:B------:R-:W-:-:S03]  /*2340*/  IMAD.HI.U32 R5, R9, R5, RZ ;  /* 0x0000000509057227 */ /* 0x000fc600078e00ff */
[----:B------:R-:W3:Y:S01]  /*2350*/  LDC.64 R2, c[0x0][0xb28] ;  /* 0x0002ca00ff027b82 */ /* 0x000ee20000000a00 */
[----:B-1----:R-:W-:-:S04]  /*2360*/  IMAD.HI.U32 R22, R8, R6, RZ ;  /* 0x0000000608167227 */ /* 0x002fc800078e00ff */
[----:B------:R-:W-:Y:S01]  /*2370*/  IMAD.HI.U32 R23, R10, R6, RZ ;  /* 0x000000060a177227 */ /* 0x000fe200078e00ff */
[----:B------:R-:W-:Y:S02]  /*2380*/  SHF.R.U32.HI R22, RZ, R7, R22 ;  /* 0x00000007ff167219 */ /* 0x000fe40000011616 */
[-C--:B--2---:R-:W-:Y:S02]  /*2390*/  SHF.R.U32.HI R21, RZ, R14.reuse, R21 ;  /* 0x0000000eff157219 */ /* 0x084fe40000011615 */
[----:B------:R-:W-:Y:S02]  /*23a0*/  SHF.R.U32.HI R5, RZ, R14, R5 ;  /* 0x0000000eff057219 */ /* 0x000fe40000011605 */
[----:B------:R-:W-:Y:S02]  /*23b0*/  SEL R21, R0, R21, !P0 ;  /* 0x0000001500157207 */ /* 0x000fe40004000000 */
[----:B------:R-:W-:Y:S02]  /*23c0*/  SHF.R.U32.HI R23, RZ, R7, R23 ;  /* 0x00000007ff177219 */ /* 0x000fe40000011617 */
[----:B----4-:R-:W-:-:S02]  /*23d0*/  ISETP.NE.AND P1, PT, R15, 0x1, PT ;  /* 0x000000010f00780c */ /* 0x010fc40003f25270 */
[----:B------:R-:W-:Y:S02]  /*23e0*/  SEL R5, R9, R5, !P0 ;  /* 0x0000000509057207 */ /* 0x000fe40004000000 */
[----:B------:R-:W-:Y:S02]  /*23f0*/  SEL R22, R8, R22, !P1 ;  /* 0x0000001608167207 */ /* 0x000fe40004800000 */
[----:B------:R-:W-:Y:S01]  /*2400*/  SEL R23, R10, R23, !P1 ;  /* 0x000000170a177207 */ /* 0x000fe20004800000 */
[----:B---3--:R-:W-:-:S04]  /*2410*/  IMAD.HI.U32 R20, R21, R2, RZ ;  /* 0x0000000215147227 */ /* 0x008fc800078e00ff */
        /* <DEDUP_REMOVED lines=10> */
[----:B------:R-:W-:-:S04]  /*24c0*/  @!P0 IMAD.HI.U32 R7, R23, R2, RZ ;  /* 0x0000000217078227 */ /* 0x000fc800078e00ff */
[----:B------:R-:W-:Y:S01]  /*24d0*/  IMAD.MOV R2, RZ, RZ, -R6 ;  /* 0x000000ffff027224 */ /* 0x000fe200078e0a06 */
[----:B------:R-:W-:Y:S02]  /*24e0*/  @!P0 SHF.R.U32.HI R3, RZ, R3, R7 ;  /* 0x00000003ff038219 */ /* 0x000fe40000011607 */
[----:B------:R-:W-:Y:S01]  /*24f0*/  IADD3 R7, PT, PT, -R5, RZ, RZ ;  /* 0x000000ff05077210 */ /* 0x000fe20007ffe1ff */
[----:B------:R-:W-:Y:S01]  /*2500*/  IMAD R2, R40, R2, R5 ;  /* 0x0000000228027224 */ /* 0x000fe200078e0205 */
        /* <DEDUP_REMOVED lines=10> */
.L_x_40:
[----:B------:R-:W1:Y:S02]  /*25b0*/  LDCU UR8, c[0x0][0xb30] ;  /* 0x00016600ff0877ac */ /* 0x000e640008000800 */
[----:B-1----:R-:W-:-:S09]  /*25c0*/  UISETP.NE.AND UP0, UPT, UR8, 0x1, UPT ;  /* 0x000000010800788c */ /* 0x002fd2000bf05270 */
[----:B------:R-:W-:Y:S05]  /*25d0*/  BRA.U UP0, `(.L_x_41) ;  /* 0x0000000100407547 */ /* 0x000fea000b800000 */
[----:B------:R-:W1:Y:S08]  /*25e0*/  LDC.64 R4, c[0x0][0xb10] ;  /* 0x0002c400ff047b82 */ /* 0x000e700000000a00 */
[----:B------:R-:W2:Y:S08]  /*25f0*/  LDC.64 R2, c[0x0][0xb18] ;  /* 0x0002c600ff027b82 */ /* 0x000eb00000000a00 */
[----:B------:R-:W4:Y:S08]  /*2600*/  LDC R6, c[0x0][0xb20] ;  /* 0x0002c800ff067b82 */ /* 0x000f300000000800 */
[----:B------:R-:W3:Y:S01]  /*2610*/  LDC R7, c[0x0][0xb0c] ;  /* 0x0002c300ff077b82 */ /* 0x000ee20000000800 */
[----:B-1----:R-:W-:-:S05]  /*2620*/  IMAD.HI.U32 R4, R10, R4, RZ ;  /* 0x000000040a047227 */ /* 0x002fca00078e00ff */
[----:B------:R-:W-:Y:S01]  /*2630*/  SHF.R.U32.HI R4, RZ, R5, R4 ;  /* 0x00000005ff047219 */ /* 0x000fe20000011604 */
[----:B--2---:R-:W-:Y:S01]  /*2640*/  IMAD.HI.U32 R3, R9, R3, RZ ;  /* 0x0000000309037227 */ /* 0x004fe200078e00ff */
[----:B------:R-:W-:-:S04]  /*2650*/  ISETP.NE.AND P0, PT, R2, 0x1, PT ;  /* 0x000000010200780c */ /* 0x000fc80003f05270 */
[----:B----4-:R-:W-:-:S04]  /*2660*/  SHF.R.U32.HI R3, RZ, R6, R3 ;  /* 0x00000006ff037219 */ /* 0x010fc80000011603 */
[----:B------:R-:W-:Y:S02]  /*2670*/  SEL R3, R9, R3, !P0 ;  /* 0x0000000309037207 */ /* 0x000fe40004000000 */
[----:B---3--:R-:W-:-:S04]  /*2680*/  ISETP.NE.AND P1, PT, R7, 0x1, PT ;  /* 0x000000010700780c */ /* 0x008fc80003f25270 */
[----:B------:R-:W-:-:S05]  /*2690*/  SEL R4, R10, R4, !P1 ;  /* 0x000000040a047207 */ /* 0x000fca0004800000 */
[----:B------:R-:W-:Y:S02]  /*26a0*/  IMAD.IADD R5, R3, 0x1, -R4 ;  /* 0x0000000103057824 */ /* 0x000fe400078e0a04 */
[----:B------:R-:W-:Y:S02]  /*26b0*/  IMAD.IADD R3, R4, 0x1, -R3 ;  /* 0x0000000104037824 */ /* 0x000fe400078e0a03 */
[----:B------:R-:W-:Y:S02]  /*26c0*/  IMAD R10, R5, R7, R10 ;  /* 0x00000007050a7224 */ /* 0x000fe400078e020a */
[----:B------:R-:W-:-:S07]  /*26d0*/  IMAD R9, R3, R2, R9 ;  /* 0x0000000203097224 */ /* 0x000fce00078e0209 */
.L_x_41:
[----:B------:R-:W-:Y:S01]  /*26e0*/  VIADD R16, R16, 0x1 ;  /* 0x0000000110107836 */ /* 0x000fe20000000000 */
[----:B------:R-:W-:Y:S01]  /*26f0*/  PLOP3.LUT P1, PT, PT, PT, PT, 0x80, 0x8 ;  /* 0x000000000008781c */ /* 0x000fe20003f2f070 */
[----:B------:R-:W-:Y:S02]  /*2700*/  IMAD.IADD R14, R10, 0x1, R91 ;  /* 0x000000010a0e7824 */ /* 0x000fe400078e025b */
[----:B------:R-:W-:Y:S01]  /*2710*/  IMAD.IADD R15, R9, 0x1, R90 ;  /* 0x00000001090f7824 */ /* 0x000fe200078e025a */
[----:B------:R-:W-:-:S04]  /*2720*/  ISETP.NE.AND P0, PT, R16, 0x2, PT ;  /* 0x000000021000780c */ /* 0x000fc80003f05270 */
[----:B------:R-:W-:Y:S02]  /*2730*/  SEL R2, RZ, 0x1, P0 ;  /* 0x00000001ff027807 */ /* 0x000fe40000000000 */
[----:B------:R-:W-:Y:S02]  /*2740*/  SEL R16, R16, RZ, P0 ;  /* 0x000000ff10107207 */ /* 0x000fe40000000000 */
[----:B------:R-:W-:Y:S01]  /*2750*/  LOP3.LUT R13, R13, R2, RZ, 0x3c, !PT ;  /* 0x000000020d0d7212 */ /* 0x000fe200078e3cff */
[----:B------:R-:W-:Y:S06]  /*2760*/  @P2 BRA `(.L_x_42) ;  /* 0xfffffff000002947 */ /* 0x000fec000383ffff */
[----:B------:R-:W-:Y:S01]  /*2770*/  UIADD3 UR4, UPT, UPT, UR4, 0x20, URZ ;  /* 0x0000002004047890 */ /* 0x000fe2000fffe0ff */
[----:B------:R-:W-:-:S03]  /*2780*/  SHF.L.U32 R2, R17, 0x1f, RZ ;  /* 0x0000001f11027819 */ /* 0x000fc600000006ff */
[----:B------:R-:W-:-:S09]  /*2790*/  ULEA UR5, UR13, UR4, 0x3 ;  /* 0x000000040d057291 */ /* 0x000fd2000f8e18ff */
[----:B------:R-:W1:Y:S02]  /*27a0*/  SYNCS.PHASECHK.TRANS64.TRYWAIT P0, [UR5], R2 ;  /* 0x00000002ff0075a7 */ /* 0x000e640008001105 */
[----:B-1----:R-:W-:Y:S05]  /*27b0*/  @!P0 BRA `(.L_x_43) ;  /* 0x0000007000488947 */ /* 0x002fea0003800000 */
.L_x_154:
[----:B------:R-:W-:-:S04]  /*27c0*/  UIADD3 UR6, UPT, UPT, UR13, 0x1, URZ ;  /* 0x000000010d067890 */ /* 0x000fc8000fffe0ff */
[----:B------:R-:W-:-:S04]  /*27d0*/  UISETP.NE.AND UP0, UPT, UR6, 0x4, UPT ;  /* 0x000000040600788c */ /* 0x000fc8000bf05270 */
[----:B------:R-:W-:Y:S02]  /*27e0*/  USEL UR7, URZ, 0x1, UP0 ;  /* 0x00000001ff077887 */ /* 0x000fe40008000000 */
[----:B------:R-:W-:-:S04]  /*27f0*/  USEL UR6, UR6, URZ, UP0 ;  /* 0x000000ff06067287 */ /* 0x000fc80008000000 */
[----:B------:R-:W-:Y:S01]  /*2800*/  ULEA UR5, UR6, UR4, 0x3 ;  /* 0x0000000406057291 */ /* 0x000fe2000f8e18ff */
[----:B-1----:R-:W-:-:S04]  /*2810*/  LOP3.LUT R2, R17, UR7, RZ, 0x3c, !PT ;  /* 0x0000000711027c12 */ /* 0x002fc8000f8e3cff */
[----:B------:R-:W-:-:S04]  /*2820*/  SHF.L.U32 R3, R2, 0x1f, RZ ;  /* 0x0000001f02037819 */ /* 0x000fc800000006ff */
[----:B------:R-:W1:Y:S02]  /*2830*/  SYNCS.PHASECHK.TRANS64.TRYWAIT P0, [UR5], R3 ;  /* 0x00000003ff0075a7 */ /* 0x000e640008001105 */
[----:B-1----:R-:W-:Y:S05]  /*2840*/  @!P0 BRA `(.L_x_44) ;  /* 0x00000070003c8947 */ /* 0x002fea0003800000 */
.L_x_156:
[----:B------:R-:W-:-:S04]  /*2850*/  UIADD3 UR6, UPT, UPT, UR6, 0x1, URZ ;  /* 0x0000000106067890 */ /* 0x000fc8000fffe0ff */
[----:B------:R-:W-:-:S04]  /*2860*/  UISETP.NE.AND UP0, UPT, UR6, 0x4, UPT ;  /* 0x000000040600788c */ /* 0x000fc8000bf05270 */
[----:B------:R-:W-:Y:S02]  /*2870*/  USEL UR7, URZ, 0x1, UP0 ;  /* 0x00000001ff077887 */ /* 0x000fe40008000000 */
[----:B------:R-:W-:-:S04]  /*2880*/  USEL UR6, UR6, URZ, UP0 ;  /* 0x000000ff06067287 */ /* 0x000fc80008000000 */
[----:B------:R-:W-:Y:S01]  /*2890*/  ULEA UR5, UR6, UR4, 0x3 ;  /* 0x0000000406057291 */ /* 0x000fe2000f8e18ff */
[----:B------:R-:W-:-:S04]  /*28a0*/  LOP3.LUT R2, R2, UR7, RZ, 0x3c, !PT ;  /* 0x0000000702027c12 */ /* 0x000fc8000f8e3cff */
[----:B-1----:R-:W-:-:S04]  /*28b0*/  SHF.L.U32 R3, R2, 0x1f, RZ ;  /* 0x0000001f02037819 */ /* 0x002fc800000006ff */
[----:B------:R-:W1:Y:S02]  /*28c0*/  SYNCS.PHASECHK.TRANS64.TRYWAIT P0, [UR5], R3 ;  /* 0x00000003ff0075a7 */ /* 0x000e640008001105 */
[----:B-1----:R-:W-:Y:S05]  /*28d0*/  @!P0 BRA `(.L_x_45) ;  /* 0x0000007000308947 */ /* 0x002fea0003800000 */
.L_x_158:
[----:B------:R-:W-:-:S04]  /*28e0*/  UIADD3 UR6, UPT, UPT, UR6, 0x1, URZ ;  /* 0x0000000106067890 */ /* 0x000fc8000fffe0ff */
[----:B------:R-:W-:-:S04]  /*28f0*/  UISETP.NE.AND UP0, UPT, UR6, 0x4, UPT ;  /* 0x000000040600788c */ /* 0x000fc8000bf05270 */
[----:B------:R-:W-:Y:S02]  /*2900*/  USEL UR5, URZ, 0x1, UP0 ;  /* 0x00000001ff057887 */ /* 0x000fe40008000000 */
[----:B------:R-:W-:-:S04]  /*2910*/  USEL UR6, UR6, URZ, UP0 ;  /* 0x000000ff06067287 */ /* 0x000fc80008000000 */
[----:B------:R-:W-:Y:S01]  /*2920*/  ULEA UR6, UR6, UR4, 0x3 ;  /* 0x0000000406067291 */ /* 0x000fe2000f8e18ff */
[----:B------:R-:W-:-:S04]  /*2930*/  LOP3.LUT R2, R2, UR5, RZ, 0x3c, !PT ;  /* 0x0000000502027c12 */ /* 0x000fc8000f8e3cff */
[----:B------:R-:W-:Y:S01]  /*2940*/  SHF.L.U32 R2, R2, 0x1f, RZ ;  /* 0x0000001f02027819 */ /* 0x000fe200000006ff */
[----:B-1-3--:R-:W-:-:S07]  /*2950*/  IMAD.U32 R0, RZ, RZ, UR6 ;  /* 0x00000006ff007e24 */ /* 0x00afce000f8e00ff */
.L_x_46:
[----:B-1----:R1:W2:Y:S02]  /*2960*/  SYNCS.PHASECHK.TRANS64.TRYWAIT P0, [R0+URZ], R2 ;  /* 0x00000002000075a7 */ /* 0x0022a400080011ff */
[----:B--2---:R-:W-:Y:S05]  /*2970*/  @!P0 NANOSLEEP.SYNCS 0x989680 ;  /* 0x009896800000895d */ /* 0x004fea0003900000 */
[----:B------:R-:W2:Y:S02]  /*2980*/  @!P0 SYNCS.PHASECHK.TRANS64 P0, [R0+URZ], R2 ;  /* 0x00000002000085a7 */ /* 0x000ea400080010ff */
[----:B--2---:R-:W-:Y:S05]  /*2990*/  @P0 EXIT ;  /* 0x000000000000094d */ /* 0x004fea0003800000 */
[----:B------:R-:W-:Y:S05]  /*29a0*/  BRA `(.L_x_46) ;  /* 0xfffffffc00ec7947 */ /* 0x000fea000383ffff */
.L_x_22:
[----:B------:R-:W-:-:S04]  /*29b0*/  UISETP.NE.AND UP1, UPT, UR37, URZ, UPT ;  /* 0x000000ff2500728c */ /* 0x000fc8000bf25270 */
[----:B------:R-:W-:-:S09]  /*29c0*/  UISETP.NE.OR UP1, UPT, UR10, 0x1, UP1 ;  /* 0x000000010a00788c */ /* 0x000fd20008f25670 */
[----:B------:R-:W-:Y:S05]  /*29d0*/  BRA.U UP1, `(.L_x_47) ;  /* 0x00000005014c7547 */ /* 0x000fea000b800000 */
[----:B------:R-:W-:Y:S01]  /*29e0*/  HFMA2 R11, -RZ, RZ, 0, 0 ;  /* 0x00000000ff0b7431 */ /* 0x000fe200000001ff */
[----:B------:R-:W-:Y:S01]  /*29f0*/  ISETP.GE.U32.AND P2, PT, R10, 0x2, PT ;  /* 0x000000020a00780c */ /* 0x000fe20003f46070 */
[----:B------:R-:W-:Y:S01]  /*2a00*/  IMAD.MOV.U32 R12, RZ, RZ, 0x1 ;  /* 0x00000001ff0c7424 */ /* 0x000fe200078e00ff */
[----:B------:R-:W-:Y:S01]  /*2a10*/  CS2R R8, SRZ ;  /* 0x0000000000087805 */ /* 0x000fe2000001ff00 */
[----:B------:R-:W-:Y:S01]  /*2a20*/  IMAD.MOV.U32 R3, RZ, RZ, RZ ;  /* 0x000000ffff037224 */ /* 0x000fe200078e00ff */
[----:B------:R-:W-:Y:S01]  /*2a30*/  UMOV UR4, 0x400 ;  /* 0x0000040000047882 */ /* 0x000fe20000000000 */
[----:B------:R-:W-:Y:S01]  /*2a40*/  UMOV UR6, URZ ;  /* 0x000000ff00067c82 */ /* 0x000fe20008000000 */
[----:B------:R-:W-:-:S12]  /*2a50*/  ULEA UR37, UR37, UR4, 0x18 ;  /* 0x0000000425257291 */ /* 0x000fd8000f8ec0ff */
.L_x_51:
[----:B------:R-:W-:Y:S02]  /*2a60*/  LEA R0, R3, UR37, 0x3 ;  /* 0x0000002503007c11 */ /* 0x000fe4000f8e18ff */
[----:B------:R-:W-:-:S03]  /*2a70*/  SHF.L.U32 R4, R8, 0x1f, RZ ;  /* 0x0000001f08047819 */ /* 0x000fc600000006ff */
[----:B------:R-:W-:Y:S01]  /*2a80*/  VIADD R5, R0, 0x100 ;  /* 0x0000010000057836 */ /* 0x000fe20000000000 */
[----:B------:R-:W1:Y:S02]  /*2a90*/  SYNCS.PHASECHK.TRANS64.TRYWAIT P0, [R0+URZ+0xf0], R4 ;  /* 0x0000f004000075a7 */ /* 0x000e6400080011ff */
[----:B-1----:R-:W-:Y:S05]  /*2aa0*/  @!P0 BRA `(.L_x_48) ;  /* 0x0000006c00d48947 */ /* 0x002fea0003800000 */
.L_x_159:
[----:B------:R-:W-:Y:S01]  /*2ab0*/  ULEA UR5, UR6, UR37, 0x3 ;  /* 0x0000002506057291 */ /* 0x000fe2000f8e18ff */
[----:B-1----:R-:W-:Y:S01]  /*2ac0*/  PRMT R0, RZ, 0x654, R5 ;  /* 0x00000654ff007816 */ /* 0x002fe20000000005 */
[----:B------:R-:W-:Y:S01]  /*2ad0*/  @!P2 IMAD.MOV.U32 R4, RZ, RZ, 0x10 ;  /* 0x00000010ff04a424 */ /* 0x000fe200078e00ff */
[----:B------:R-:W-:Y:S01]  /*2ae0*/  SHF.L.U32 R5, R12, 0x1f, RZ ;  /* 0x0000001f0c057819 */ /* 0x000fe200000006ff */
[----:B------:R-:W-:Y:S01]  /*2af0*/  UIADD3 UR4, UPT, UPT, UR5, 0x90, URZ ;  /* 0x0000009005047890 */ /* 0x000fe2000fffe0ff */
[----:B------:R1:W-:Y:S05]  /*2b00*/  SYNCS.ARRIVE.TRANS64.RED.A1T0 RZ, [R0+URZ], RZ ;  /* 0x000000ff00ff79a7 */ /* 0x0003ea00081004ff */
[----:B------:R-:W-:Y:S01]  /*2b10*/  IMAD.U32 R6, RZ, RZ, UR4 ;  /* 0x00000004ff067e24 */ /* 0x000fe2000f8e00ff */
[----:B------:R-:W2:Y:S04]  /*2b20*/  SYNCS.PHASECHK.TRANS64.TRYWAIT P0, [UR5+0xa0], R5 ;  /* 0x0000a005ff0075a7 */ /* 0x000ea80008001105 */
[----:B------:R-:W-:Y:S01]  /*2b30*/  PRMT R6, R10, 0x654, R6 ;  /* 0x000006540a067816 */ /* 0x000fe20000000006 */
[----:B-12---:R-:W-:Y:S06]  /*2b40*/  @!P0 BRA `(.L_x_49) ;  /* 0x0000006c00c08947 */ /* 0x006fec0003800000 */
.L_x_161:
[----:B------:R-:W-:Y:S01]  /*2b50*/  ULEA UR4, UR6, UR37, 0x4 ;  /* 0x0000002506047291 */ /* 0x000fe2000f8e20ff */
[----:B------:R-:W-:Y:S01]  /*2b60*/  SEL R2, R6, R2, !P2 ;  /* 0x0000000206027207 */ /* 0x000fe20005000000 */
[----:B------:R-:W-:Y:S01]  /*2b70*/  UIADD3 UR5, UPT, UPT, UR5, 0x90, URZ ;  /* 0x0000009005057890 */ /* 0x000fe2000fffe0ff */
[----:B-1----:R-:W-:Y:S01]  /*2b80*/  LEA R0, R11, UR37, 0x3 ;  /* 0x000000250b007c11 */ /* 0x002fe2000f8e18ff */
[----:B------:R-:W-:Y:S01]  /*2b90*/  UIADD3 UR4, UPT, UPT, UR4, 0x120, URZ ;  /* 0x0000012004047890 */ /* 0x000fe2000fffe0ff */
[----:B------:R1:W-:Y:S01]  /*2ba0*/  @!P2 SYNCS.ARRIVE.TRANS64.RED RZ, [R2+URZ], R4 ;  /* 0x0000000402ffa9a7 */ /* 0x0003e200080004ff */
[----:B------:R-:W-:Y:S01]  /*2bb0*/  UIADD3 UR6, UPT, UPT, UR6, 0x1, URZ ;  /* 0x0000000106067890 */ /* 0x000fe2000fffe0ff */
[----:B------:R-:W-:-:S03]  /*2bc0*/  VIADD R3, R3, 0x1 ;  /* 0x0000000103037836 */ /* 0x000fc60000000000 */
[----:B------:R-:W-:Y:S02]  /*2bd0*/  UISETP.NE.AND UP0, UPT, UR6, 0x2, UPT ;  /* 0x000000020600788c */ /* 0x000fe4000bf05270 */
[----:B------:R-:W-:Y:S01]  /*2be0*/  ISETP.NE.AND P0, PT, R3, 0x2, PT ;  /* 0x000000020300780c */ /* 0x000fe20003f05270 */
[----:B------:R-:W-:Y:S06]  /*2bf0*/  UGETNEXTWORKID.BROADCAST [UR4], [UR5] ;  /* 0x00000000040073ca */ /* 0x000fec0008000100 */
[----:B------:R-:W-:Y:S02]  /*2c00*/  USEL UR4, URZ, 0x1, UP0 ;  /* 0x00000001ff047887 */ /* 0x000fe40008000000 */
[----:B------:R-:W-:-:S04]  /*2c10*/  USEL UR6, UR6, URZ, UP0 ;  /* 0x000000ff06067287 */ /* 0x000fc80008000000 */
[----:B------:R-:W-:Y:S02]  /*2c20*/  LOP3.LUT R12, R12, UR4, RZ, 0x3c, !PT ;  /* 0x000000040c0c7c12 */ /* 0x000fe4000f8e3cff */
[----:B-1----:R-:W-:-:S04]  /*2c30*/  SHF.L.U32 R4, R9, 0x1f, RZ ;  /* 0x0000001f09047819 */ /* 0x002fc800000006ff */
[----:B------:R-:W1:Y:S02]  /*2c40*/  SYNCS.PHASECHK.TRANS64.TRYWAIT P1, [R0+URZ+0x90], R4 ;  /* 0x00009004000075a7 */ /* 0x000e6400080211ff */
[----:B-1----:R-:W-:Y:S05]  /*2c50*/  @!P1 BRA `(.L_x_50) ;  /* 0x0000006c00949947 */ /* 0x002fea0003800000 */
.L_x_162:
[----:B-1----:R-:W-:Y:S01]  /*2c60*/  LEA R4, R11, UR37, 0x4 ;  /* 0x000000250b047c11 */ /* 0x002fe2000f8e20ff */
[----:B------:R-:W-:Y:S01]  /*2c70*/  VIADD R0, R0, 0xa0 ;  /* 0x000000a000007836 */ /* 0x000fe20000000000 */
[----:B------:R-:W-:Y:S01]  /*2c80*/  SEL R3, R3, RZ, P0 ;  /* 0x000000ff03037207 */ /* 0x000fe20000000000 */
[----:B------:R-:W-:-:S03]  /*2c90*/  VIADD R11, R11, 0x1 ;  /* 0x000000010b0b7836 */ /* 0x000fc60000000000 */
[----:B------:R-:W1:Y:S01]  /*2ca0*/  LDS.128 R4, [R4+0x120] ;  /* 0x0001200004047984 */ /* 0x000e620000000c00 */
[----:B------:R-:W-:Y:S02]  /*2cb0*/  PRMT R0, RZ, 0x654, R0 ;  /* 0x00000654ff007816 */ /* 0x000fe40000000000 */
[C---:B------:R-:W-:Y:S01]  /*2cc0*/  ISETP.NE.AND P1, PT, R11.reuse, 0x2, PT ;  /* 0x000000020b00780c */ /* 0x040fe20003f25270 */
[----:B------:R-:W-:Y:S01]  /*2cd0*/  @!PT LDS RZ, [RZ] ;  /* 0x00000000fffff984 */ /* 0x000fe20000000800 */
[----:B------:R-:W-:Y:S01]  /*2ce0*/  @!PT LDS RZ, [RZ] ;  /* 0x00000000fffff984 */ /* 0x000fe20000000800 */
[----:B------:R-:W-:Y:S01]  /*2cf0*/  @!PT LDS RZ, [RZ] ;  /* 0x00000000fffff984 */ /* 0x000fe20000000800 */
[----:B------:R-:W-:Y:S01]  /*2d00*/  @!PT LDS RZ, [RZ] ;  /* 0x00000000fffff984 */ /* 0x000fe20000000800 */
[----:B------:R2:W-:Y:S06]  /*2d10*/  MEMBAR.ALL.CTA ;  /* 0x0000000000007992 */ /* 0x0005ec0000008000 */
[----:B--2---:R-:W2:Y:S01]  /*2d20*/  FENCE.VIEW.ASYNC.S ;  /* 0x00000000000073c6 */ /* 0x004ea20000000000 */
[----:B------:R-:W-:Y:S01]  /*2d30*/  SEL R11, R11, RZ, P1 ;  /* 0x000000ff0b0b7207 */ /* 0x000fe20000800000 */
[----:B--2---:R2:W-:Y:S01]  /*2d40*/  SYNCS.ARRIVE.TRANS64.RED.A1T0 RZ, [R0+URZ], RZ ;  /* 0x000000ff00ff79a7 */ /* 0x0045e200081004ff */
[----:B-1----:R-:W-:-:S02]  /*2d50*/  LOP3.LUT P3, RZ, R6, 0x1, RZ, 0xc0, !PT ;  /* 0x0000000106ff7812 */ /* 0x002fc4000786c0ff */
[----:B------:R-:W-:-:S04]  /*2d60*/  SEL R4, RZ, 0x1, P1 ;  /* 0x00000001ff047807 */ /* 0x000fc80000800000 */
[----:B------:R-:W-:Y:S02]  /*2d70*/  LOP3.LUT R9, R9, R4, RZ, 0x3c, !PT ;  /* 0x0000000409097212 */ /* 0x000fe400078e3cff */
[----:B--2---:R-:W-:-:S04]  /*2d80*/  SEL R0, RZ, 0x1, P0 ;  /* 0x00000001ff007807 */ /* 0x004fc80000000000 */
[----:B------:R-:W-:Y:S01]  /*2d90*/  LOP3.LUT R8, R8, R0, RZ, 0x3c, !PT ;  /* 0x0000000008087212 */ /* 0x000fe200078e3cff */
[----:B------:R-:W-:Y:S06]  /*2da0*/  @P3 BRA `(.L_x_51) ;  /* 0xfffffffc002c3947 */ /* 0x000fec000383ffff */
[----:B------:R-:W-:Y:S01]  /*2db0*/  ULEA UR5, UR6, UR37, 0x3 ;  /* 0x0000002506057291 */ /* 0x000fe2000f8e18ff */
[----:B------:R-:W-:-:S08]  /*2dc0*/  SHF.L.U32 R2, R12, 0x1f, RZ ;  /* 0x0000001f0c027819 */ /* 0x000fd000000006ff */
[----:B------:R-:W1:Y:S02]  /*2dd0*/  SYNCS.PHASECHK.TRANS64 P0, [UR5+0xa0], R2 ;  /* 0x0000a002ff0075a7 */ /* 0x000e640008001005 */
[----:B-1----:R-:W-:Y:S05]  /*2de0*/  @P0 BRA `(.L_x_52) ;  /* 0x0000000000080947 */ /* 0x002fea0003800000 */
[----:B------:R-:W1:Y:S02]  /*2df0*/  SYNCS.PHASECHK.TRANS64.TRYWAIT P0, [UR5+0xa0], R2 ;  /* 0x0000a002ff0075a7 */ /* 0x000e640008001105 */
[----:B-1----:R-:W-:Y:S05]  /*2e00*/  @!P0 BRA `(.L_x_53) ;  /* 0x0000006c003c8947 */ /* 0x002fea0003800000 */
.L_x_52:
[----:B------:R-:W-:-:S04]  /*2e10*/  UIADD3 UR4, UPT, UPT, UR6, 0x1, URZ ;  /* 0x0000000106047890 */ /* 0x000fc8000fffe0ff */
[----:B------:R-:W-:-:S04]  /*2e20*/  UISETP.NE.AND UP0, UPT, UR4, 0x2, UPT ;  /* 0x000000020400788c */ /* 0x000fc8000bf05270 */
[----:B------:R-:W-:Y:S02]  /*2e30*/  USEL UR7, URZ, 0x1, UP0 ;  /* 0x00000001ff077887 */ /* 0x000fe40008000000 */
[----:B------:R-:W-:-:S04]  /*2e40*/  USEL UR4, UR4, URZ, UP0 ;  /* 0x000000ff04047287 */ /* 0x000fc80008000000 */
[----:B------:R-:W-:Y:S01]  /*2e50*/  ULEA UR4, UR4, UR37, 0x3 ;  /* 0x0000002504047291 */ /* 0x000fe2000f8e18ff */
[----:B-1----:R-:W-:-:S04]  /*2e60*/  LOP3.LUT R2, R12, UR7, RZ, 0x3c, !PT ;  /* 0x000000070c027c12 */ /* 0x002fc8000f8e3cff */
[----:B------:R-:W-:-:S04]  /*2e70*/  SHF.L.U32 R0, R2, 0x1f, RZ ;  /* 0x0000001f02007819 */ /* 0x000fc800000006ff */
[----:B------:R-:W1:Y:S02]  /*2e80*/  SYNCS.PHASECHK.TRANS64 P0, [UR4+0xa0], R0 ;  /* 0x0000a000ff0075a7 */ /* 0x000e640008001004 */
[----:B-1----:R-:W-:Y:S05]  /*2e90*/  @P0 EXIT ;  /* 0x000000000000094d */ /* 0x002fea0003800000 */
[----:B------:R-:W-:Y:S02]  /*2ea0*/  SHF.L.U32 R2, R2, 0x1f, RZ ;  /* 0x0000001f02027819 */ /* 0x000fe400000006ff */
[----:B------:R-:W-:-:S07]  /*2eb0*/  MOV R0, UR4 ;  /* 0x0000000400007c02 */ /* 0x000fce0008000f00 */
.L_x_54:
[----:B-1----:R1:W2:Y:S02]  /*2ec0*/  SYNCS.PHASECHK.TRANS64.TRYWAIT P0, [R0+URZ+0xa0], R2 ;  /* 0x0000a002000075a7 */ /* 0x0022a400080011ff */
[----:B--2---:R-:W-:Y:S05]  /*2ed0*/  @!P0 NANOSLEEP.SYNCS 0x989680 ;  /* 0x009896800000895d */ /* 0x004fea0003900000 */
[----:B------:R-:W2:Y:S02]  /*2ee0*/  @!P0 SYNCS.PHASECHK.TRANS64 P0, [R0+URZ+0xa0], R2 ;  /* 0x0000a002000085a7 */ /* 0x000ea400080010ff */
[----:B--2---:R-:W-:Y:S05]  /*2ef0*/  @P0 EXIT ;  /* 0x000000000000094d */ /* 0x004fea0003800000 */
[----:B------:R-:W-:Y:S05]  /*2f00*/  BRA `(.L_x_54) ;  /* 0xfffffffc00ec7947 */ /* 0x000fea000383ffff */
.L_x_47:
[----:B------:R-:W-:Y:S05]  /*2f10*/  BRA.U UP4, `(.L_x_55) ;  /* 0x0000001504487547 */ /* 0x000fea000b800000 */
[----:B------:R-:W-:Y:S01]  /*2f20*/  UMOV UR6, 0x40 ;  /* 0x0000004000067882 */ /* 0x000fe20000000000 */
[----:B------:R-:W-:Y:S01]  /*2f30*/  NOP ;  /* 0x0000000000007918 */ /* 0x000fe20000000000 */
[----:B------:R-:W-:Y:S01]  /*2f40*/  ULEA UR6, UR37, UR6, 0x18 ;  /* 0x0000000625067291 */ /* 0x000fe2000f8ec0ff */
[----:B------:R-:W-:Y:S02]  /*2f50*/  UMOV UR7, 0x400 ;  /* 0x0000040000077882 */ /* 0x000fe40000000000 */
[----:B------:R-:W-:-:S06]  /*2f60*/  ULEA UR37, UR37, UR7, 0x18 ;  /* 0x0000000725257291 */ /* 0x000fcc000f8ec0ff */
[----:B------:R-:W1:Y:S02]  /*2f70*/  LDS.U8 R2, [UR6+0x1c] ;  /* 0x00001c06ff027984 */ /* 0x000e640008000000 */
[----:B-1----:R-:W-:-:S13]  /*2f80*/  ISETP.NE.AND P0, PT, R2, RZ, PT ;  /* 0x000000ff0200720c */ /* 0x002fda0003f05270 */
[----:B------:R-:W-:Y:S05]  /*2f90*/  @P0 BRA `(.L_x_56) ;  /* 0x0000000400080947 */ /* 0x000fea0003800000 */
[----:B------:R-:W-:Y:S02]  /*2fa0*/  UISETP.NE.U32.AND UP0, UPT, UR5, 0x1, UPT ;  /* 0x000000010500788c */ /* 0x000fe4000bf05070 */
[----:B------:R-:W-:-:S07]  /*2fb0*/  UIADD3 UR8, UPT, UPT, UR6, 0x8, URZ ;  /* 0x0000000806087890 */ /* 0x000fce000fffe0ff */
[----:B------:R-:W-:Y:S05]  /*2fc0*/  BRA.U !UP0, `(.L_x_57) ;  /* 0x00000001089c7547 */ /* 0x000fea000b800000 */
[----:B------:R-:W-:Y:S01]  /*2fd0*/  ELECT P0, URZ, PT ;  /* 0x0000000000ff782f */ /* 0x000fe20003800000 */
[----:B------:R-:W-:-:S12]  /*2fe0*/  BSSY B0, `(.L_x_57) ;  /* 0x0000025000007945 */ /* 0x000fd80003800000 */
[----:B------:R-:W-:Y:S05]  /*2ff0*/  @!P0 BRA `(.L_x_58) ;  /* 0x00000000008c8947 */ /* 0x000fea0003800000 */
[----:B------:R-:W-:-:S05]  /*3000*/  UMOV UR7, 0x10 ;  /* 0x0000001000077882 */ /* 0x000fca0000000000 */
[----:B------:R-:W-:Y:S04]  /*3010*/  DEPBAR.LE SB1, 0x36 ;  /* 0x00009d800000791a */ /* 0x000fe80000000000 */
[----:B------:R-:W1:Y:S02]  /*3020*/  UTCATOMSWS.2CTA.FIND_AND_SET.ALIGN UP1, UR7, UR7 ;  /* 0x00000007000775e3 */ /* 0x000e640008220800 */
[----:B-1----:R-:W-:Y:S01]  /*3030*/  MOV R10, UR7 ;  /* 0x00000007000a7c02 */ /* 0x002fe20008000f00 */
[----:B------:R-:W-:Y:S06]  /*3040*/  BRA.U UP1, `(.L_x_59) ;  /* 0x0000000101187547 */ /* 0x000fec000b800000 */
.L_x_60:
[----:B------:R-:W-:Y:S05]  /*3050*/  NANOSLEEP 0x64 ;  /* 0x000000640000795d */ /* 0x000fea0003800000 */
[----:B------:R-:W-:-:S05]  /*3060*/  UMOV UR7, 0x10 ;  /* 0x0000001000077882 */ /* 0x000fca0000000000 */
[----:B------:R-:W-:Y:S04]  /*3070*/  DEPBAR.LE SB1, 0x36 ;  /* 0x00009d800000791a */ /* 0x000fe80000000000 */
[----:B------:R-:W1:Y:S02]  /*3080*/  UTCATOMSWS.2CTA.FIND_AND_SET.ALIGN UP1, UR7, UR7 ;  /* 0x00000007000775e3 */ /* 0x000e640008220800 */
[----:B-1----:R-:W-:Y:S01]  /*3090*/  MOV R10, UR7 ;  /* 0x00000007000a7c02 */ /* 0x002fe20008000f00 */
[----:B------:R-:W-:Y:S05]  /*30a0*/  BRA.U !UP1, `(.L_x_60) ;  /* 0xfffffffd09e87547 */ /* 0x000fea000b83ffff */
.L_x_59:
[----:B------:R-:W1:Y:S01]  /*30b0*/  LDS R5, [UR6+0x10] ;  /* 0x00001006ff057984 */ /* 0x000e620008000800 */
[----:B------:R-:W-:Y:S01]  /*30c0*/  IMAD.U32 R3, RZ, RZ, UR37 ;  /* 0x00000025ff037e24 */ /* 0x000fe2000f8e00ff */
[----:B------:R-:W-:-:S03]  /*30d0*/  MOV R2, UR4 ;  /* 0x0000000400027c02 */ /* 0x000fc60008000f00 */
[----:B------:R-:W-:Y:S01]  /*30e0*/  VIADD R3, R3, 0x140 ;  /* 0x0000014003037836 */ /* 0x000fe20000000000 */
[----:B-1----:R-:W-:-:S04]  /*30f0*/  SHF.L.U32 R5, R5, 0x1f, RZ ;  /* 0x0000001f05057819 */ /* 0x002fc800000006ff */
[----:B------:R-:W1:Y:S02]  /*3100*/  SYNCS.PHASECHK.TRANS64.TRYWAIT P0, [UR6+0x8], R5 ;  /* 0x00000805ff0075a7 */ /* 0x000e640008001106 */
[----:B-1----:R-:W-:Y:S05]  /*3110*/  @P0 BRA `(.L_x_61) ;  /* 0x0000000000080947 */ /* 0x002fea0003800000 */
[----:B------:R-:W1:Y:S02]  /*3120*/  SYNCS.PHASECHK.TRANS64.TRYWAIT P0, [UR6+0x8], R5 ;  /* 0x00000805ff0075a7 */ /* 0x000e640008001106 */
[----:B-1----:R-:W-:Y:S05]  /*3130*/  @!P0 BRA `(.L_x_62) ;  /* 0x0000006800888947 */ /* 0x002fea0003800000 */
.L_x_61:
[----:B-1----:R-:W-:Y:S01]  /*3140*/  HFMA2 R4, -RZ, RZ, 0, 5.9604644775390625e-08 ;  /* 0x00000001ff047431 */ /* 0x002fe200000001ff */
[----:B------:R-:W-:Y:S01]  /*3150*/  UPRMT UR7, UR4, 0x654, UR8 ;  /* 0x0000065404077896 */ /* 0x000fe20008000008 */
[----:B------:R-:W-:Y:S01]  /*3160*/  IMAD.MOV.U32 R7, RZ, RZ, 0xffff ;  /* 0x0000ffffff077424 */ /* 0x000fe200078e00ff */
[----:B------:R-:W-:Y:S01]  /*3170*/  PRMT R2, R2, 0x654, R3 ;  /* 0x0000065402027816 */ /* 0x000fe20000000003 */
[----:B------:R-:W-:Y:S02]  /*3180*/  IMAD.MOV.U32 R5, RZ, RZ, 0x4 ;  /* 0x00000004ff057424 */ /* 0x000fe400078e00ff */
[----:B------:R-:W-:Y:S01]  /*3190*/  IMAD.SHL.U32 R9, R10, 0x20, RZ ;  /* 0x000000200a097824 */ /* 0x000fe200078e00ff */
[----:B------:R-:W-:Y:S02]  /*31a0*/  MOV R3, UR7 ;  /* 0x0000000700037c02 */ /* 0x000fe40008000f00 */
[-C--:B------:R-:W-:Y:S01]  /*31b0*/  SHF.L.U32 R7, R7, R10.reuse, RZ ;  /* 0x0000000a07077219 */ /* 0x080fe200000006ff */
[----:B------:R1:W-:Y:S01]  /*31c0*/  SYNCS.ARRIVE.TRANS64.RED RZ, [UR7], R5 ;  /* 0x00000005ffff79a7 */ /* 0x0003e20008000407 */
[----:B------:R-:W-:Y:S01]  /*31d0*/  SHF.L.U32 R6, R4, R10, RZ ;  /* 0x0000000a04067219 */ /* 0x000fe200000006ff */
[----:B------:R1:W-:Y:S04]  /*31e0*/  STS [UR37+0x140], R9 ;  /* 0x00014009ff007988 */ /* 0x0003e80008000825 */
[----:B------:R1:W-:Y:S04]  /*31f0*/  STAS [R2.64], R10 ;  /* 0x0000000a02007dbd */ /* 0x0003e8000c0008ff */
[----:B------:R1:W-:Y:S04]  /*3200*/  ATOMS.OR RZ, [UR6+0x14], R7 ;  /* 0x00001407ffff798c */ /* 0x0003e8000b000006 */
[----:B------:R1:W-:Y:S04]  /*3210*/  ATOMS.OR RZ, [UR6+0x18], R6 ;  /* 0x00001806ffff798c */ /* 0x0003e8000b000006 */
[----:B------:R1:W-:Y:S02]  /*3220*/  ATOMS.XOR RZ, [UR6+0x10], R4 ;  /* 0x00001004ffff798c */ /* 0x0003e4000b800006 */
.L_x_58:
[----:B------:R-:W-:Y:S05]  /*3230*/  BSYNC B0 ;  /* 0x0000000000007941 */ /* 0x000fea0003800000 */
.L_x_57:
[----:B------:R-:W-:Y:S05]  /*3240*/  BRA.U UP0, `(.L_x_63) ;  /* 0x00000001006c7547 */ /* 0x000fea000b800000 */
[----:B------:R-:W-:-:S03]  /*3250*/  UMOV UR7, 0xffffffff ;  /* 0xffffffff00077882 */ /* 0x000fc60000000000 */
[----:B------:R-:W-:Y:S05]  /*3260*/  BRA.DIV UR7, `(.L_x_64) ;  /* 0x0000006a07547947 */ /* 0x000fea000b800000 */
[----:B------:R-:W-:-:S13]  /*3270*/  ELECT P6, URZ, PT ;  /* 0x0000000000ff782f */ /* 0x000fda00038c0000 */
.L_x_166:
[----:B------:R-:W-:Y:S05]  /*3280*/  @!P6 BRA `(.L_x_63) ;  /* 0x00000000005ce947 */ /* 0x000fea0003800000 */
[----:B-1----:R-:W1:Y:S02]  /*3290*/  LDS R3, [UR6+0x10] ;  /* 0x00001006ff037984 */ /* 0x002e640008000800 */
[----:B-1----:R-:W-:-:S04]  /*32a0*/  SHF.L.U32 R3, R3, 0x1f, RZ ;  /* 0x0000001f03037819 */ /* 0x002fc800000006ff */
[----:B------:R-:W1:Y:S02]  /*32b0*/  SYNCS.PHASECHK.TRANS64.TRYWAIT P0, [UR6+0x8], R3 ;  /* 0x00000803ff0075a7 */ /* 0x000e640008001106 */
[----:B-1----:R-:W-:Y:S05]  /*32c0*/  @P0 BRA `(.L_x_65) ;  /* 0x0000000000080947 */ /* 0x002fea0003800000 */
[----:B------:R-:W1:Y:S02]  /*32d0*/  SYNCS.PHASECHK.TRANS64.TRYWAIT P0, [UR6+0x8], R3 ;  /* 0x00000803ff0075a7 */ /* 0x000e640008001106 */
[----:B-1----:R-:W-:Y:S05]  /*32e0*/  @!P0 BRA `(.L_x_66) ;  /* 0x0000006800548947 */ /* 0x002fea0003800000 */
.L_x_65:
[----:B------:R-:W2:Y:S01]  /*32f0*/  LDS R5, [UR37+0x140] ;  /* 0x00014025ff057984 */ /* 0x000ea20008000800 */
[----:B-1----:R-:W-:Y:S02]  /*3300*/  HFMA2 R2, -RZ, RZ, 0, 5.9604644775390625e-08 ;  /* 0x00000001ff027431 */ /* 0x002fe400000001ff */
[----:B------:R-:W-:Y:S01]  /*3310*/  IMAD.MOV.U32 R3, RZ, RZ, 0xffff ;  /* 0x0000ffffff037424 */ /* 0x000fe200078e00ff */
[----:B------:R-:W-:Y:S01]  /*3320*/  UPRMT UR7, UR4, 0x654, UR8 ;  /* 0x0000065404077896 */ /* 0x000fe20008000008 */
[----:B--2---:R-:W-:-:S03]  /*3330*/  IMAD.SHL.U32 R4, R5, 0x20, RZ ;  /* 0x0000002005047824 */ /* 0x004fc600078e00ff */
[-C--:B------:R-:W-:Y:S02]  /*3340*/  SHF.L.U32 R3, R3, R5.reuse, RZ ;  /* 0x0000000503037219 */ /* 0x080fe400000006ff */
[----:B------:R-:W-:Y:S01]  /*3350*/  SHF.L.U32 R5, R2, R5, RZ ;  /* 0x0000000502057219 */ /* 0x000fe200000006ff */
[----:B------:R2:W-:Y:S04]  /*3360*/  STS [UR37+0x140], R4 ;  /* 0x00014004ff007988 */ /* 0x0005e80008000825 */
[----:B------:R2:W-:Y:S04]  /*3370*/  ATOMS.OR RZ, [UR6+0x14], R3 ;  /* 0x00001403ffff798c */ /* 0x0005e8000b000006 */
[----:B------:R2:W-:Y:S01]  /*3380*/  ATOMS.OR RZ, [UR6+0x18], R5 ;  /* 0x00001805ffff798c */ /* 0x0005e2000b000006 */
[----:B------:R-:W-:Y:S03]  /*3390*/  SYNCS.ARRIVE.TRANS64.RED.A1T0 RZ, [UR7], RZ ;  /* 0x000000ffffff79a7 */ /* 0x000fe60008100407 */
[----:B------:R2:W-:Y:S01]  /*33a0*/  ATOMS.XOR RZ, [UR6+0x10], R2 ;  /* 0x00001002ffff798c */ /* 0x0005e2000b800006 */
[----:B------:R-:W-:Y:S05]  /*33b0*/  BRA `(.L_x_63) ;  /* 0x0000000000107947 */ /* 0x000fea0003800000 */
.L_x_56:
[----:B------:R-:W-:-:S05]  /*33c0*/  MOV R2, 0xffffffff ;  /* 0xffffffff00027802 */ /* 0x000fca0000000f00 */
[----:B------:R1:W-:Y:S02]  /*33d0*/  STS [UR37+0x140], R2 ;  /* 0x00014002ff007988 */ /* 0x0003e40008000825 */
[----:B-1----:R-:W-:Y:S02]  /*33e0*/  MOV R2, 0x3400 ;  /* 0x0000340000027802 */ /* 0x002fe40000000f00 */
[----:B-----5:R-:W-:Y:S05]  /*33f0*/  CALL.REL.NOINC `($__internal_1_$__cuda_sm10x_tcgen05_guardrail_trap_phase_invalid_during_alloc) ;  /* 0x0000007000287944 */ /* 0x020fea0003c00000 */
.L_x_63:
[----:B------:R-:W-:Y:S05]  /*3400*/  WARPSYNC.ALL ;  /* 0x0000000000007948 */ /* 0x000fea0003800000 */
[----:B------:R-:W3:Y:S01]  /*3410*/  S2UR UR7, SR_CgaCtaId ;  /* 0x00000000000779c3 */ /* 0x000ee20000008800 */
[----:B------:R-:W-:Y:S01]  /*3420*/  UMOV UR6, 0x400 ;  /* 0x0000040000067882 */ /* 0x000fe20000000000 */
[----:B------:R-:W-:-:S06]  /*3430*/  NOP ;  /* 0x0000000000007918 */ /* 0x000fcc0000000000 */
[----:B------:R-:W-:Y:S06]  /*3440*/  BAR.ARV 0x6, 0xa0 ;  /* 0x0182800000007b1d */ /* 0x000fec0000002000 */
[----:B------:R-:W4:Y:S01]  /*3450*/  LDCU UR8, c[0x0][0x38c] ;  /* 0x00007180ff0877ac */ /* 0x000f220008000800 */
[----:B------:R-:W-:Y:S01]  /*3460*/  LOP3.LUT R0, R0, 0xffff, RZ, 0xc0, !PT ;  /* 0x0000ffff00007812 */ /* 0x000fe200078ec0ff */
[----:B-1----:R-:W-:Y:S01]  /*3470*/  IMAD.MOV.U32 R9, RZ, RZ, 0x1 ;  /* 0x00000001ff097424 */ /* 0x002fe200078e00ff */
[----:B------:R-:W-:Y:S01]  /*3480*/  LOP3.LUT R8, R8, 0xffff, RZ, 0xc0, !PT ;  /* 0x0000ffff08087812 */ /* 0x000fe200078ec0ff */
[----:B------:R-:W-:Y:S01]  /*3490*/  UMOV UR19, URZ ;  /* 0x000000ff00137c82 */ /* 0x000fe20008000000 */
[----:B------:R-:W-:Y:S01]  /*34a0*/  R2UR UR10, R0 ;  /* 0x00000000000a72ca */ /* 0x000fe200000e0000 */
[----:B------:R-:W-:Y:S01]  /*34b0*/  UMOV UR18, URZ ;  /* 0x000000ff00127c82 */ /* 0x000fe20008000000 */
[----:B------:R-:W-:Y:S01]  /*34c0*/  R2UR UR11, R8 ;  /* 0x00000000080b72ca */ /* 0x000fe200000e0000 */
[----:B------:R-:W-:Y:S01]  /*34d0*/  IMAD.MOV.U32 R8, RZ, RZ, RZ ;  /* 0x000000ffff087224 */ /* 0x000fe200078e00ff */
[----:B------:R-:W-:Y:S01]  /*34e0*/  UMOV UR17, URZ ;  /* 0x000000ff00117c82 */ /* 0x000fe20008000000 */
[----:B---3--:R-:W-:-:S02]  /*34f0*/  ULEA UR7, UR7, UR6, 0x18 ;  /* 0x0000000607077291 */ /* 0x008fc4000f8ec0ff */
[----:B------:R-:W-:Y:S02]  /*3500*/  UISETP.NE.AND UP2, UPT, UR5, URZ, UPT ;  /* 0x000000ff0500728c */ /* 0x000fe4000bf45270 */
[----:B------:R-:W-:Y:S02]  /*3510*/  UIADD3 UR12, UPT, UPT, UR7, 0x8400, URZ ;  /* 0x00008400070c7890 */ /* 0x000fe4000fffe0ff */
[----:B------:R-:W-:Y:S02]  /*3520*/  UIADD3 UR13, UPT, UPT, UR7, 0x28400, URZ ;  /* 0x00028400070d7890 */ /* 0x000fe4000fffe0ff */
[----:B----4-:R-:W-:Y:S01]  /*3530*/  UIADD3 UR8, UPT, UPT, UR8, 0x7f, URZ ;  /* 0x0000007f08087890 */ /* 0x010fe2000fffe0ff */
[----:B--2---:R-:W1:Y:S01]  /*3540*/  LDS R2, [UR7+0x140] ;  /* 0x00014007ff027984 */ /* 0x004e620008000800 */
[----:B------:R-:W-:Y:S02]  /*3550*/  USHF.R.U32.HI UR12, URZ, 0x4, UR12 ;  /* 0x00000004ff0c7899 */ /* 0x000fe4000801160c */
[----:B------:R-:W-:-:S02]  /*3560*/  USHF.R.S32.HI UR6, URZ, 0x1f, UR8 ;  /* 0x0000001fff067899 */ /* 0x000fc40008011408 */
[----:B------:R-:W-:Y:S02]  /*3570*/  USHF.R.U32.HI UR13, URZ, 0x4, UR13 ;  /* 0x00000004ff0d7899 */ /* 0x000fe4000801160d */
[----:B------:R-:W-:Y:S02]  /*3580*/  ULEA.HI UR6, UR6, UR8, URZ, 0x7 ;  /* 0x0000000806067291 */ /* 0x000fe4000f8f38ff */
[----:B------:R-:W-:Y:S02]  /*3590*/  ULOP3.LUT UR12, UR12, 0x3fff, URZ, 0xc0, !UPT ;  /* 0x00003fff0c0c7892 */ /* 0x000fe4000f8ec0ff */
[----:B------:R-:W-:Y:S02]  /*35a0*/  USHF.R.S32.HI UR6, URZ, 0x7, UR6 ;  /* 0x00000007ff067899 */ /* 0x000fe40008011406 */
[----:B------:R-:W-:Y:S02]  /*35b0*/  ULOP3.LUT UR13, UR13, 0x3fff, URZ, 0xc0, !UPT ;  /* 0x00003fff0d0d7892 */ /* 0x000fe4000f8ec0ff */
[----:B------:R-:W-:Y:S01]  /*35c0*/  UISETP.LT.AND UP0, UPT, UR6, 0x1, UPT ;  /* 0x000000010600788c */ /* 0x000fe2000bf01270 */
[----:B------:R-:W-:Y:S01]  /*35d0*/  UMOV UR36, 0x0 ;  /* 0x0000000000247882 */ /* 0x000fe20000000000 */
        /* <DEDUP_REMOVED lines=9> */
[----:B------:R-:W-:-:S02]  /*3670*/  ULOP3.LUT UR12, UR12, 0x10000, URZ, 0xfc, !UPT ;  /* 0x000100000c0c7892 */ /* 0x000fc4000f8efcff */
[----:B------:R-:W-:Y:S02]  /*3680*/  ULOP3.LUT UR13, UR13, 0x10000, URZ, 0xfc, !UPT ;  /* 0x000100000d0d7892 */ /* 0x000fe4000f8efcff */
[----:B------:R-:W-:Y:S01]  /*3690*/  USEL UR20, UR6, 0x1, !UP0 ;  /* 0x0000000106147887 */ /* 0x000fe2000c000000 */
[----:B------:R-:W-:Y:S01]  /*36a0*/  UMOV UR26, 0x0 ;  /* 0x00000000001a7882 */ /* 0x000fe20000000000 */
[----:B------:R-:W-:Y:S01]  /*36b0*/  UMOV UR27, 0x10200490 ;  /* 0x10200490001b7882 */ /* 0x000fe20000000000 */
[----:B------:R-:W-:Y:S01]  /*36c0*/  UMOV UR24, 0x0 ;  /* 0x0000000000187882 */ /* 0x000fe20000000000 */
[----:B------:R-:W-:Y:S01]  /*36d0*/  UMOV UR25, 0x10200490 ;  /* 0x1020049000197882 */ /* 0x000fe20000000000 */
[----:B------:R-:W-:Y:S01]  /*36e0*/  UMOV UR22, 0x0 ;  /* 0x0000000000167882 */ /* 0x000fe20000000000 */
[----:B------:R-:W-:Y:S01]  /*36f0*/  UMOV UR23, 0x10200490 ;  /* 0x1020049000177882 */ /* 0x000fe20000000000 */
[----:B-1----:R-:W-:Y:S02]  /*3700*/  R2UR UR21, R2 ;  /* 0x00000000021572ca */ /* 0x002fe400000e0000 */
[----:B------:R-:W-:-:S13]  /*3710*/  CS2R R2, SRZ ;  /* 0x0000000000027805 */ /* 0x000fda000001ff00 */
.L_x_74:
[C---:B------:R-:W-:Y:S02]  /*3720*/  LEA R0, R8.reuse, UR7, 0x3 ;  /* 0x0000000708007c11 */ /* 0x040fe4000f8e18ff */
[----:B------:R-:W-:Y:S02]  /*3730*/  SHF.L.U32 R4, R3, 0x1f, RZ ;  /* 0x0000001f03047819 */ /* 0x000fe400000006ff */
[----:B------:R-:W-:Y:S02]  /*3740*/  LEA R5, R8, UR7, 0x4 ;  /* 0x0000000708057c11 */ /* 0x000fe4000f8e20ff */
[----:B------:R-:W1:Y:S02]  /*3750*/  SYNCS.PHASECHK.TRANS64.TRYWAIT P0, [R0+URZ+0x90], R4 ;  /* 0x00009004000075a7 */ /* 0x000e6400080011ff */
[----:B-1-3--:R-:W-:Y:S05]  /*3760*/  @!P0 BRA `(.L_x_67) ;  /* 0x00000064004c8947 */ /* 0x00afea0003800000 */
.L_x_167:
[----:B-1----:R-:W1:Y:S01]  /*3770*/  LDS.128 R4, [R5+0x120] ;  /* 0x0001200005047984 */ /* 0x002e620000000c00 */
[----:B------:R-:W-:Y:S02]  /*3780*/  VIADD R0, R0, 0xa0 ;  /* 0x000000a000007836 */ /* 0x000fe40000000000 */
[----:B------:R-:W-:Y:S01]  /*3790*/  VIADD R8, R8, 0x1 ;  /* 0x0000000108087836 */ /* 0x000fe20000000000 */
[----:B------:R-:W-:Y:S01]  /*37a0*/  @!PT LDS RZ, [RZ] ;  /* 0x00000000fffff984 */ /* 0x000fe20000000800 */
[----:B------:R-:W-:Y:S01]  /*37b0*/  @!PT LDS RZ, [RZ] ;  /* 0x00000000fffff984 */ /* 0x000fe20000000800 */
[----:B------:R-:W-:Y:S01]  /*37c0*/  @!PT LDS RZ, [RZ] ;  /* 0x00000000fffff984 */ /* 0x000fe20000000800 */
[----:B------:R-:W-:Y:S01]  /*37d0*/  @!PT LDS RZ, [RZ] ;  /* 0x00000000fffff984 */ /* 0x000fe20000000800 */
[----:B------:R2:W-:Y:S06]  /*37e0*/  MEMBAR.ALL.CTA ;  /* 0x0000000000007992 */ /* 0x0005ec0000008000 */
[----:B--2---:R-:W2:Y:S01]  /*37f0*/  FENCE.VIEW.ASYNC.S ;  /* 0x00000000000073c6 */ /* 0x004ea20000000000 */
[----:B------:R-:W-:-:S04]  /*3800*/  PRMT R0, RZ, 0x654, R0 ;  /* 0x00000654ff007816 */ /* 0x000fc80000000000 */
[----:B--2---:R2:W-:Y:S01]  /*3810*/  SYNCS.ARRIVE.TRANS64.RED.A1T0 RZ, [R0+URZ], RZ ;  /* 0x000000ff00ff79a7 */ /* 0x0045e200081004ff */
[----:B-1----:R-:W-:Y:S01]  /*3820*/  LOP3.LUT P1, RZ, R6, 0x1, RZ, 0xc0, !PT ;  /* 0x0000000106ff7812 */ /* 0x002fe2000782c0ff */
[----:B--2---:R-:W-:-:S12]  /*3830*/  BRA.U UP2, `(.L_x_68) ;  /* 0x0000000502587547 */ /* 0x004fd8000b800000 */
[----:B------:R-:W1:Y:S01]  /*3840*/  LDCU UR8, c[0x0][0x38c] ;  /* 0x00007180ff0877ac */ /* 0x000e620008000800 */
[----:B------:R-:W-:Y:S02]  /*3850*/  PLOP3.LUT P2, PT, PT, PT, PT, 0x80, 0x8 ;  /* 0x000000000008781c */ /* 0x000fe40003f4f070 */
[----:B------:R-:W-:Y:S01]  /*3860*/  SHF.L.U32 R4, R9, 0x1f, RZ ;  /* 0x0000001f09047819 */ /* 0x000fe200000006ff */
[----:B-1----:R-:W-:Y:S02]  /*3870*/  UISETP.GE.AND UP0, UPT, UR8, 0x1, UPT ;  /* 0x000000010800788c */ /* 0x002fe4000bf06270 */
[----:B------:R-:W-:-:S04]  /*3880*/  ULEA UR8, UR19, UR7, 0x3 ;  /* 0x0000000713087291 */ /* 0x000fc8000f8e18ff */
[----:B------:R-:W-:-:S05]  /*3890*/  PLOP3.LUT P0, PT, PT, PT, UP0, 0x80, 0x8 ;  /* 0x000000000008781c */ /* 0x000fca0003f0f008 */
[----:B------:R-:W-:-:S08]  /*38a0*/  @UP0 ULEA UR9, UR18, UR7, 0x3 ;  /* 0x0000000712090291 */ /* 0x000fd0000f8e18ff */
[----:B------:R-:W-:-:S04]  /*38b0*/  @P0 SHF.L.U32 R0, R2, 0x1f, RZ ;  /* 0x0000001f02000819 */ /* 0x000fc800000006ff */
[----:B------:R1:W2:Y:S01]  /*38c0*/  @P0 SYNCS.PHASECHK.TRANS64.TRYWAIT P2, [UR9], R0 ;  /* 0x00000000ff0005a7 */ /* 0x0002a20008041109 */
[----:B------:R-:W-:Y:S01]  /*38d0*/  ULEA UR9, UR19, UR21, 0x7 ;  /* 0x0000001513097291 */ /* 0x000fe2000f8e38ff */
[----:B------:R-:W3:Y:S02]  /*38e0*/  SYNCS.PHASECHK.TRANS64.TRYWAIT P0, [UR8+0xd0], R4 ;  /* 0x0000d004ff0075a7 */ /* 0x000ee40008001108 */
[----:B-123--:R-:W-:Y:S09]  /*38f0*/  @!P0 BRA `(.L_x_69) ;  /* 0x0000006000fc8947 */ /* 0x00eff20003800000 */
.L_x_169:
[----:B------:R-:W-:Y:S01]  /*3900*/  UMOV UR16, UR17 ;  /* 0x0000001100107c82 */ /* 0x000fe20008000000 */
[----:B------:R-:W-:Y:S05]  /*3910*/  BRA.U !UP0, `(.L_x_70) ;  /* 0x0000000508107547 */ /* 0x000fea000b800000 */
[----:B------:R-:W-:Y:S02]  /*3920*/  UIADD3 UR16, UPT, UPT, UR20, UR17, URZ ;  /* 0x0000001114107290 */ /* 0x000fe4000fffe0ff */
[----:B------:R-:W-:Y:S01]  /*3930*/  UPLOP3.LUT UP3, UPT, UPT, UPT, UPT, 0x40, 0x4 ;  /* 0x000000000004789c */ /* 0x000fe20003f6e870 */
[----:B------:R-:W-:Y:S01]  /*3940*/  UMOV UR15, UR6 ;  /* 0x00000006000f7c82 */ /* 0x000fe20008000000 */
[----:B------:R-:W-:-:S09]  /*3950*/  UMOV UR58, UR18 ;  /* 0x00000012003a7c82 */ /* 0x000fd20008000000 */
.L_x_73:
[----:B--2---:R-:W-:Y:S01]  /*3960*/  ULEA UR14, UR58, UR7, 0x3 ;  /* 0x000000073a0e7291 */ /* 0x004fe2000f8e18ff */
[----:B---3--:R-:W-:Y:S11]  /*3970*/  @P2 BRA `(.L_x_71) ;  /* 0x00000000000c2947 */ /* 0x008ff60003800000 */
[----:B-1----:R-:W-:Y:S04]  /*3980*/  SHF.L.U32 R4, R2, 0x1f, RZ ;  /* 0x0000001f02047819 */ /* 0x002fe800000006ff */
[----:B------:R-:W1:Y:S02]  /*3990*/  SYNCS.PHASECHK.TRANS64.TRYWAIT P0, [UR14], R4 ;  /* 0x00000004ff0075a7 */ /* 0x000e64000800110e */
[----:B-1----:R-:W-:Y:S05]  /*39a0*/  @!P0 BRA `(.L_x_72) ;  /* 0x0000006000e88947 */ /* 0x002fea0003800000 */
.L_x_71:
[----:B------:R-:W-:Y:S01]  /*39b0*/  UISETP.NE.AND UP0, UPT, UR15, 0x1, UPT ;  /* 0x000000010f00788c */ /* 0x000fe2000bf05270 */
[----:B------:R-:W-:Y:S01]  /*39c0*/  PLOP3.LUT P2, PT, PT, PT, PT, 0x80, 0x8 ;  /* 0x000000000008781c */ /* 0x000fe20003f4f070 */
[----:B------:R-:W-:Y:S02]  /*39d0*/  UIADD3 UR18, UPT, UPT, UR58, 0x1, URZ ;  /* 0x000000013a127890 */ /* 0x000fe4000fffe0ff */
[----:B------:R-:W-:Y:S02]  /*39e0*/  ULEA UR68, UR58, UR13, 0xa ;  /* 0x0000000d3a447291 */ /* 0x000fe4000f8e50ff */
[----:B------:R-:W-:Y:S01]  /*39f0*/  UISETP.NE.AND UP1, UPT, UR18, 0x4, UPT ;  /* 0x000000041200788c */ /* 0x000fe2000bf25270 */
[----:B------:R-:W-:Y:S01]  /*3a00*/  PLOP3.LUT P0, PT, PT, PT, UP0, 0x80, 0x8 ;  /* 0x000000000008781c */ /* 0x000fe20003f0f008 */
[----:B------:R-:W-:Y:S02]  /*3a10*/  ULEA UR66, UR58, UR12, 0xb ;  /* 0x0000000c3a427291 */ /* 0x000fe4000f8e58ff */
[----:B------:R-:W-:Y:S02]  /*3a20*/  USEL UR39, URZ, 0x1, UP1 ;  /* 0x00000001ff277887 */ /* 0x000fe40008800000 */
[----:B------:R-:W-:Y:S02]  /*3a30*/  USEL UR18, UR18, URZ, UP1 ;  /* 0x000000ff12127287 */ /* 0x000fe40008800000 */
[----:B------:R-:W-:Y:S02]  /*3a40*/  UIADD3 UR64, UPT, UPT, UR68, 0x2, URZ ;  /* 0x0000000244407890 */ /* 0x000fe4000fffe0ff */
[----:B------:R-:W-:Y:S01]  /*3a50*/  @UP0 ULEA UR38, UR18, UR7, 0x3 ;  /* 0x0000000712260291 */ /* 0x000fe2000f8e18ff */
[----:B------:R-:W-:Y:S01]  /*3a60*/  LOP3.LUT R2, R2, UR39, RZ, 0x3c, !PT ;  /* 0x0000002702027c12 */ /* 0x000fe2000f8e3cff */
[----:B------:R-:W-:Y:S02]  /*3a70*/  UIADD3 UR62, UPT, UPT, UR66, 0x2, URZ ;  /* 0x00000002423e7890 */ /* 0x000fe4000fffe0ff */
[----:B------:R-:W-:Y:S01]  /*3a80*/  UIADD3 UR60, UPT, UPT, UR68, 0x4, URZ ;  /* 0x00000004443c7890 */ /* 0x000fe2000fffe0ff */
[----:B-1----:R-:W-:Y:S01]  /*3a90*/  @P0 SHF.L.U32 R0, R2, 0x1f, RZ ;  /* 0x0000001f02000819 */ /* 0x002fe200000006ff */
[----:B------:R-:W-:Y:S02]  /*3aa0*/  UIADD3 UR58, UPT, UPT, UR66, 0x4, URZ ;  /* 0x00000004423a7890 */ /* 0x000fe4000fffe0ff */
[----:B------:R-:W-:Y:S01]  /*3ab0*/  UIADD3 UR56, UPT, UPT, UR68, 0x6, URZ ;  /* 0x0000000644387890 */ /* 0x000fe2000fffe0ff */
[----:B------:R2:W3:Y:S01]  /*3ac0*/  @P0 SYNCS.PHASECHK.TRANS64.TRYWAIT P2, [UR38], R0 ;  /* 0x00000000ff0005a7 */ /* 0x0004e20008041126 */
[----:B------:R-:W-:Y:S02]  /*3ad0*/  UIADD3 UR54, UPT, UPT, UR66, 0x6, URZ ;  /* 0x0000000642367890 */ /* 0x000fe4000fffe0ff */
        /* <DEDUP_REMOVED lines=10> */
[----:B------:R-:W-:Y:S02]  /*3b80*/  UIADD3 UR15, UPT, UPT, UR15, -0x1, URZ ;  /* 0xffffffff0f0f7890 */ /* 0x000fe4000fffe0ff */
[----:B------:R-:W-:Y:S01]  /*3b90*/  UISETP.NE.AND UP0, UPT, UR17, UR16, UPT ;  /* 0x000000101100728c */ /* 0x000fe2000bf05270 */
[----:B------:R-:W-:Y:S01]  /*3ba0*/  UMOV UR69, 0x40004040 ;  /* 0x4000404000457882 */ /* 0x000fe20000000000 */
[----:B------:R-:W-:Y:S01]  /*3bb0*/  UMOV UR67, 0x40004040 ;  /* 0x4000404000437882 */ /* 0x000fe20000000000 */
[----:B------:R-:W-:Y:S01]  /*3bc0*/  UMOV UR65, 0x40004040 ;  /* 0x4000404000417882 */ /* 0x000fe20000000000 */
[----:B------:R-:W-:Y:S01]  /*3bd0*/  UTCHMMA.2CTA gdesc[UR66], gdesc[UR68], tmem[UR9], tmem[UR36], idesc[UR37], UP3 ;  /* 0x00ff2444420075ea */ /* 0x000fe20009a00009 */
[----:B------:R-:W-:Y:S01]  /*3be0*/  UPLOP3.LUT UP3, UPT, UPT, UPT, UPT, 0x80, 0x8 ;  /* 0x000000000008789c */ /* 0x000fe20003f6f070 */
[----:B------:R-:W-:Y:S01]  /*3bf0*/  UMOV UR63, 0x40004040 ;  /* 0x40004040003f7882 */ /* 0x000fe20000000000 */
[----:B------:R-:W-:Y:S01]  /*3c00*/  UMOV UR61, 0x40004040 ;  /* 0x40004040003d7882 */ /* 0x000fe20000000000 */
[----:B------:R-:W-:Y:S01]  /*3c10*/  UTCHMMA.2CTA gdesc[UR62], gdesc[UR64], tmem[UR9], tmem[UR34], idesc[UR35], UPT ;  /* 0x00ff22403e0075ea */ /* 0x000fe2000ba00009 */
[----:B------:R-:W-:Y:S01]  /*3c20*/  UMOV UR59, 0x40004040 ;  /* 0x40004040003b7882 */ /* 0x000fe20000000000 */
[----:B------:R-:W-:Y:S01]  /*3c30*/  UMOV UR57, 0x40004040 ;  /* 0x4000404000397882 */ /* 0x000fe20000000000 */
[----:B------:R1:W-:Y:S01]  /*3c40*/  UTCHMMA.2CTA gdesc[UR58], gdesc[UR60], tmem[UR9], tmem[UR32], idesc[UR33], UPT ;  /* 0x00ff203c3a0075ea */ /* 0x0003e2000ba00009 */
        /* <DEDUP_REMOVED lines=11> */
[----:B------:R-:W-:Y:S01]  /*3d00*/  UMOV UR39, 0x40004040 ;  /* 0x4000404000277882 */ /* 0x000fe20000000000 */
[----:B------:R2:W-:Y:S01]  /*3d10*/  UTCHMMA.2CTA gdesc[UR42], gdesc[UR44], tmem[UR9], tmem[UR24], idesc[UR25], UPT ;  /* 0x00ff182c2a0075ea */ /* 0x0005e2000ba00009 */
[----:B------:R2:W-:Y:S01]  /*3d20*/  UTCHMMA.2CTA gdesc[UR38], gdesc[UR40], tmem[UR9], tmem[UR22], idesc[UR23], UPT ;  /* 0x00ff1628260075ea */ /* 0x0005e2000ba00009 */
[----:B------:R2:W-:Y:S01]  /*3d30*/  UTCBAR.2CTA.MULTICAST [UR14], URZ, UR11 ;  /* 0x000000ff0e0073e9 */ /* 0x0005e2000820080b */
[----:B-1----:R-:W-:Y:S01]  /*3d40*/  UMOV UR58, UR18 ;  /* 0x00000012003a7c82 */ /* 0x002fe20008000000 */
[----:B------:R-:W-:Y:S05]  /*3d50*/  BRA.U UP0, `(.L_x_73) ;  /* 0xfffffffd00007547 */ /* 0x000fea000b83ffff */
.L_x_70:
[----:B------:R-:W-:Y:S01]  /*3d60*/  UIADD3 UR8, UPT, UPT, UR8, 0xb0, URZ ;  /* 0x000000b008087890 */ /* 0x000fe2000fffe0ff */
[----:B------:R-:W-:-:S08]  /*3d70*/  UMOV UR17, UR16 ;  /* 0x0000001000117c82 */ /* 0x000fd00008000000 */
[----:B------:R4:W-:Y:S01]  /*3d80*/  UTCBAR.2CTA.MULTICAST [UR8], URZ, UR10 ;  /* 0x000000ff080073e9 */ /* 0x0009e2000820080a */
[----:B------:R-:W-:Y:S02]  /*3d90*/  NOP ;  /* 0x0000000000007918 */ /* 0x000fe40000000000 */
.L_x_68:
[----:B------:R-:W-:Y:S01]  /*3da0*/  UIADD3 UR19, UPT, UPT, UR19, 0x1, URZ ;  /* 0x0000000113137890 */ /* 0x000fe2000fffe0ff */
[----:B------:R-:W-:-:S03]  /*3db0*/  ISETP.NE.AND P0, PT, R8, 0x2, PT ;  /* 0x000000020800780c */ /* 0x000fc60003f05270 */
[----:B------:R-:W-:Y:S01]  /*3dc0*/  UISETP.NE.AND UP0, UPT, UR19, 0x4, UPT ;  /* 0x000000041300788c */ /* 0x000fe2000bf05270 */
[----:B-12---:R-:W-:Y:S02]  /*3dd0*/  SEL R0, RZ, 0x1, P0 ;  /* 0x00000001ff007807 */ /* 0x006fe40000000000 */
[----:B------:R-:W-:Y:S01]  /*3de0*/  SEL R8, R8, RZ, P0 ;  /* 0x000000ff08087207 */ /* 0x000fe20000000000 */
[----:B----4-:R-:W-:Y:S01]  /*3df0*/  USEL UR8, URZ, 0x1, UP0 ;  /* 0x00000001ff087887 */ /* 0x010fe20008000000 */
[----:B------:R-:W-:Y:S01]  /*3e00*/  LOP3.LUT R3, R3, R0, RZ, 0x3c, !PT ;  /* 0x0000000003037212 */ /* 0x000fe200078e3cff */
[----:B------:R-:W-:-:S04]  /*3e10*/  USEL UR19, UR19, URZ, UP0 ;  /* 0x000000ff13137287 */ /* 0x000fc80008000000 */
[----:B------:R-:W-:Y:S01]  /*3e20*/  LOP3.LUT R9, R9, UR8, RZ, 0x3c, !PT ;  /* 0x0000000809097c12 */ /* 0x000fe2000f8e3cff */
[----:B------:R-:W-:Y:S07]  /*3e30*/  @P1 BRA `(.L_x_74) ;  /* 0xfffffff800381947 */ /* 0x000fee000383ffff */
[----:B------:R-:W1:Y:S01]  /*3e40*/  S2UR UR6, SR_CgaCtaId ;  /* 0x00000000000679c3 */ /* 0x000e620000008800 */
[----:B------:R-:W-:Y:S01]  /*3e50*/  ELECT P0, URZ, PT ;  /* 0x0000000000ff782f */ /* 0x000fe20003800000 */
[----:B------:R-:W-:Y:S01]  /*3e60*/  HFMA2 R0, -RZ, RZ, 0, 5.9604644775390625e-08 ;  /* 0x00000001ff007431 */ /* 0x000fe200000001ff */
[----:B------:R-:W-:-:S05]  /*3e70*/  UMOV UR8, 0x40 ;  /* 0x0000004000087882 */ /* 0x000fca0000000000 */
[----:B------:R-:W-:Y:S01]  /*3e80*/  UVIRTCOUNT.DEALLOC.SMPOOL 0x80 ;  /* 0x000000800000784c */ /* 0x000fe20000000000 */
[----:B------:R-:W-:Y:S02]  /*3e90*/  UISETP.NE.AND UP0, UPT, UR5, URZ, UPT ;  /* 0x000000ff0500728c */ /* 0x000fe4000bf05270 */
[----:B-1----:R-:W-:-:S09]  /*3ea0*/  ULEA UR6, UR6, UR8, 0x18 ;  /* 0x0000000806067291 */ /* 0x002fd2000f8ec0ff */
[----:B------:R1:W-:Y:S01]  /*3eb0*/  @P0 STS.U8 [UR6+0x1c], R0 ;  /* 0x00001c00ff000988 */ /* 0x0003e20008000006 */
[----:B------:R-:W-:Y:S05]  /*3ec0*/  BRA.U UP0, `(.L_x_75) ;  /* 0x0000000100a07547 */ /* 0x000fea000b800000 */
[----:B------:R-:W-:Y:S01]  /*3ed0*/  UIADD3 UR5, UPT, UPT, UR7, 0xd0, URZ ;  /* 0x000000d007057890 */ /* 0x000fe2000fffe0ff */
[----:B------:R-:W-:-:S03]  /*3ee0*/  SHF.L.U32 R2, R9, 0x1f, RZ ;  /* 0x0000001f09027819 */ /* 0x000fc600000006ff */
[----:B------:R-:W-:-:S09]  /*3ef0*/  ULEA UR8, UR19, UR5, 0x3 ;  /* 0x0000000513087291 */ /* 0x000fd2000f8e18ff */
[----:B------:R-:W2:Y:S02]  /*3f00*/  SYNCS.PHASECHK.TRANS64.TRYWAIT P0, [UR8], R2 ;  /* 0x00000002ff0075a7 */ /* 0x000ea40008001108 */
[----:B--2---:R-:W-:Y:S05]  /*3f10*/  @!P0 BRA `(.L_x_76) ;  /* 0x0000005c00a48947 */ /* 0x004fea0003800000 */
.L_x_172:
        /* <DEDUP_REMOVED lines=9> */
.L_x_174:
        /* <DEDUP_REMOVED lines=9> */
.L_x_176:
[----:B------:R-:W-:-:S04]  /*4040*/  UIADD3 UR9, UPT, UPT, UR9, 0x1, URZ ;  /* 0x0000000109097890 */ /* 0x000fc8000fffe0ff */
[----:B------:R-:W-:-:S04]  /*4050*/  UISETP.NE.AND UP1, UPT, UR9, 0x4, UPT ;  /* 0x000000040900788c */ /* 0x000fc8000bf25270 */
[----:B------:R-:W-:Y:S02]  /*4060*/  USEL UR8, URZ, 0x1, UP1 ;  /* 0x00000001ff087887 */ /* 0x000fe40008800000 */
[----:B------:R-:W-:-:S04]  /*4070*/  USEL UR9, UR9, URZ, UP1 ;  /* 0x000000ff09097287 */ /* 0x000fc80008800000 */
[----:B------:R-:W-:Y:S01]  /*4080*/  ULEA UR9, UR9, UR5, 0x3 ;  /* 0x0000000509097291 */ /* 0x000fe2000f8e18ff */
[----:B------:R-:W-:-:S04]  /*4090*/  LOP3.LUT R2, R2, UR8, RZ, 0x3c, !PT ;  /* 0x0000000802027c12 */ /* 0x000fc8000f8e3cff */
[----:B------:R-:W-:Y:S01]  /*40a0*/  SHF.L.U32 R2, R2, 0x1f, RZ ;  /* 0x0000001f02027819 */ /* 0x000fe200000006ff */
[----:B-1----:R-:W-:-:S04]  /*40b0*/  IMAD.U32 R0, RZ, RZ, UR9 ;  /* 0x00000009ff007e24 */ /* 0x002fc8000f8e00ff */
[----:B------:R1:W2:Y:S03]  /*40c0*/  SYNCS.PHASECHK.TRANS64.TRYWAIT P0, [R0+URZ], R2 ;  /* 0x00000002000075a7 */ /* 0x0002a600080011ff */
[----:B--2---:R-:W-:Y:S05]  /*40d0*/  @!P0 NANOSLEEP.SYNCS 0x989680 ;  /* 0x009896800000895d */ /* 0x004fea0003900000 */
[----:B------:R-:W2:Y:S02]  /*40e0*/  @!P0 SYNCS.PHASECHK.TRANS64 P0, [R0+URZ], R2 ;  /* 0x00000002000085a7 */ /* 0x000ea400080010ff */
[----:B--2---:R-:W-:Y:S05]  /*40f0*/  @P0 BRA `(.L_x_79) ;  /* 0x0000000000200947 */ /* 0x004fea0003800000 */
.L_x_80:
[----:B--2---:R2:W4:Y:S02]  /*4100*/  SYNCS.PHASECHK.TRANS64.TRYWAIT P0, [R0+URZ], R2 ;  /* 0x00000002000075a7 */ /* 0x00452400080011ff */
[----:B----4-:R-:W-:Y:S05]  /*4110*/  @!P0 NANOSLEEP.SYNCS 0x989680 ;  /* 0x009896800000895d */ /* 0x010fea0003900000 */
[----:B------:R-:W4:Y:S02]  /*4120*/  @!P0 SYNCS.PHASECHK.TRANS64 P0, [R0+URZ], R2 ;  /* 0x00000002000085a7 */ /* 0x000f2400080010ff */
[----:B----4-:R-:W-:Y:S05]  /*4130*/  @!P0 BRA `(.L_x_80) ;  /* 0xfffffffc00f08947 */ /* 0x010fea000383ffff */
[----:B------:R-:W-:Y:S05]  /*4140*/  BRA `(.L_x_79) ;  /* 0x00000000000c7947 */ /* 0x000fea0003800000 */
.L_x_75:
[----:B------:R-:W-:-:S04]  /*4150*/  UIADD3 UR5, UPT, UPT, UR7, 0x110, URZ ;  /* 0x0000011007057890 */ /* 0x000fc8000fffe0ff */
[----:B------:R-:W-:-:S09]  /*4160*/  UPRMT UR5, UR4, 0x654, UR5 ;  /* 0x0000065404057896 */ /* 0x000fd20008000005 */
[----:B------:R-:W-:Y:S03]  /*4170*/  SYNCS.ARRIVE.TRANS64.RED.A1T0 RZ, [UR5], RZ ;  /* 0x000000ffffff79a7 */ /* 0x000fe60008100405 */
.L_x_79:
[----:B-12---:R-:W-:Y:S01]  /*4180*/  SHF.L.U32 R2, RZ, 0x1f, RZ ;  /* 0x0000001fff027819 */ /* 0x006fe200000006ff */
[----:B------:R-:W-:Y:S01]  /*4190*/  UIADD3 UR5, UPT, UPT, UR7, 0x110, URZ ;  /* 0x0000011007057890 */ /* 0x000fe2000fffe0ff */
[----:B------:R-:W-:Y:S02]  /*41a0*/  PLOP3.LUT P0, PT, PT, PT, UP0, 0x80, 0x8 ;  /* 0x000000000008781c */ /* 0x000fe40003f0f008 */
[----:B------:R-:W1:Y:S02]  /*41b0*/  SYNCS.PHASECHK.TRANS64.TRYWAIT P1, [UR7+0x110], R2 ;  /* 0x00011002ff0075a7 */ /* 0x000e640008021107 */
[----:B-1----:R-:W-:Y:S09]  /*41c0*/  @!P1 BRA `(.L_x_81) ;  /* 0x0000005c00409947 */ /* 0x002ff20003800000 */
.L_x_178:
[----:B------:R-:W-:Y:S01]  /*41d0*/  @!UP0 UPRMT UR5, UR4, 0x654, UR5 ;  /* 0x0000065404058896 */ /* 0x000fe20008000005 */
[----:B------:R-:W-:Y:S02]  /*41e0*/  UMOV UR8, 0xffff ;  /* 0x0000ffff00087882 */ /* 0x000fe40000000000 */
[----:B------:R-:W-:-:S06]  /*41f0*/  UMOV UR4, 0x1 ;  /* 0x0000000100047882 */ /* 0x000fcc0000000000 */
[----:B------:R-:W-:Y:S01]  /*4200*/  @!P0 SYNCS.ARRIVE.TRANS64.RED.A1T0 RZ, [UR5], RZ ;  /* 0x000000ffffff89a7 */ /* 0x000fe20008100405 */
[----:B------:R-:W-:Y:S01]  /*4210*/  NOP ;  /* 0x0000000000007918 */ /* 0x000fe20000000000 */
[----:B-1----:R-:W1:Y:S01]  /*4220*/  LDS R0, [UR6+0x14] ;  /* 0x00001406ff007984 */ /* 0x002e620008000800 */
[----:B------:R-:W-:-:S04]  /*4230*/  ULOP3.LUT UR5, UR21, 0xffff, URZ, 0xc0, !UPT ;  /* 0x0000ffff15057892 */ /* 0x000fc8000f8ec0ff */
[----:B------:R-:W-:-:S04]  /*4240*/  USHF.R.U32.HI UR5, URZ, 0x5, UR5 ;  /* 0x00000005ff057899 */ /* 0x000fc80008011605 */
[----:B------:R-:W-:Y:S02]  /*4250*/  USHF.L.U32 UR8, UR8, UR5, URZ ;  /* 0x0000000508087299 */ /* 0x000fe400080006ff */
[----:B------:R-:W-:-:S04]  /*4260*/  USHF.L.U32 UR4, UR4, UR5, URZ ;  /* 0x0000000504047299 */ /* 0x000fc800080006ff */
[----:B-1----:R-:W-:-:S04]  /*4270*/  LOP3.LUT R0, R0, UR8, RZ, 0xc0, !PT ;  /* 0x0000000800007c12 */ /* 0x002fc8000f8ec0ff */
[----:B------:R-:W-:-:S13]  /*4280*/  ISETP.NE.AND P0, PT, R0, UR8, PT ;  /* 0x0000000800007c0c */ /* 0x000fda000bf05270 */
[----:B------:R-:W-:Y:S05]  /*4290*/  @P0 BRA `(.L_x_82) ;  /* 0x0000000000580947 */ /* 0x000fea0003800000 */
[----:B------:R-:W1:Y:S02]  /*42a0*/  LDS R0, [UR6+0x18] ;  /* 0x00001806ff007984 */ /* 0x000e640008000800 */
[----:B-1----:R-:W-:-:S04]  /*42b0*/  LOP3.LUT R0, R0, UR4, RZ, 0xc0, !PT ;  /* 0x0000000400007c12 */ /* 0x002fc8000f8ec0ff */
[----:B------:R-:W-:-:S13]  /*42c0*/  ISETP.NE.AND P0, PT, R0, UR4, PT ;  /* 0x0000000400007c0c */ /* 0x000fda000bf05270 */
[----:B------:R-:W-:Y:S05]  /*42d0*/  @P0 BRA `(.L_x_83) ;  /* 0x00000000003c0947 */ /* 0x000fea0003800000 */
[----:B------:R-:W1:Y:S01]  /*42e0*/  S2R R2, SR_LANEID ;  /* 0x0000000000027919 */ /* 0x000e620000000000 */
[----:B------:R-:W-:Y:S01]  /*42f0*/  ULOP3.LUT UR8, URZ, UR8, URZ, 0x33, !UPT ;  /* 0x00000008ff087292 */ /* 0x000fe2000f8e33ff */
[----:B------:R-:W-:Y:S02]  /*4300*/  VOTEU.ANY UR7, UPT, PT ;  /* 0x0000000000077886 */ /* 0x000fe400038e0100 */
[----:B------:R-:W-:-:S03]  /*4310*/  UFLO.U32 UR7, UR7 ;  /* 0x00000007000772bd */ /* 0x000fc600080e0000 */
[----:B------:R-:W-:-:S04]  /*4320*/  IMAD.U32 R0, RZ, RZ, UR8 ;  /* 0x00000008ff007e24 */ /* 0x000fc8000f8e00ff */
[----:B------:R2:W4:Y:S02]  /*4330*/  REDUX UR5, R0 ;  /* 0x00000000000573c4 */ /* 0x0005240000000000 */
[----:B------:R1:W-:Y:S02]  /*4340*/  UTCATOMSWS.AND URZ, UR8 ;  /* 0x0000000800ff79e3 */ /* 0x0003e40008000000 */
[----:B-1----:R-:W-:Y:S02]  /*4350*/  ISETP.EQ.U32.AND P0, PT, R2, UR7, PT ;  /* 0x0000000702007c0c */ /* 0x002fe4000bf02070 */
[----:B--2---:R-:W-:Y:S02]  /*4360*/  LOP3.LUT R0, RZ, UR4, RZ, 0x33, !PT ;  /* 0x00000004ff007c12 */ /* 0x004fe4000f8e33ff */
[----:B----4-:R-:W-:Y:S02]  /*4370*/  MOV R2, UR5 ;  /* 0x0000000500027c02 */ /* 0x010fe40008000f00 */
[----:B------:R-:W1:Y:S07]  /*4380*/  REDUX UR4, R0 ;  /* 0x00000000000473c4 */ /* 0x000e6e0000000000 */
[----:B------:R2:W-:Y:S01]  /*4390*/  @P0 ATOMS.AND RZ, [UR6+0x14], R2 ;  /* 0x00001402ffff098c */ /* 0x0005e2000a800006 */
[----:B-1----:R-:W-:-:S05]  /*43a0*/  IMAD.U32 R0, RZ, RZ, UR4 ;  /* 0x00000004ff007e24 */ /* 0x002fca000f8e00ff */
[----:B------:R2:W-:Y:S01]  /*43b0*/  @P0 ATOMS.AND RZ, [UR6+0x18], R0 ;  /* 0x00001800ffff098c */ /* 0x0005e2000a800006 */
[----:B------:R-:W-:Y:S05]  /*43c0*/  BRA `(.L_x_84) ;  /* 0x0000000000147947 */ /* 0x000fea0003800000 */
.L_x_83:
[----:B------:R-:W-:Y:S02]  /*43d0*/  MOV R2, 0x43f0 ;  /* 0x000043f000027802 */ /* 0x000fe40000000f00 */
[----:B---3-5:R-:W-:Y:S05]  /*43e0*/  CALL.REL.NOINC `($__internal_0_$__cuda_sm10x_tcgen05_guardrail_trap_col_being_dealloced_not_returned_by_alloc) ;  /* 0x0000006000207944 */ /* 0x028fea0003c00000 */
[----:B------:R-:W-:Y:S05]  /*43f0*/  BRA `(.L_x_84) ;  /* 0x0000000000087947 */ /* 0x000fea0003800000 */
.L_x_82:
[----:B------:R-:W-:Y:S02]  /*4400*/  MOV R2, 0x4420 ;  /* 0x0000442000027802 */ /* 0x000fe40000000f00 */
[----:B---3-5:R-:W-:Y:S05]  /*4410*/  CALL.REL.NOINC `($__internal_2_$__cuda_sm10x_tcgen05_guardrail_trap_unallocated_columns_being_dealloced) ;  /* 0x00000060002c7944 */ /* 0x028fea0003c00000 */
.L_x_84:
[----:B------:R-:W-:Y:S01]  /*4420*/  NOP ;  /* 0x0000000000007918 */ /* 0x000fe20000000000 */
[----:B------:R-:W-:Y:S05]  /*4430*/  EXIT ;  /* 0x000000000000794d */ /* 0x000fea0003800000 */
.L_x_55:
[----:B------:R-:W-:-:S09]  /*4440*/  UISETP.NE.OR UP5, UPT, UR10, 0x3, !UP5 ;  /* 0x000000030a00788c */ /* 0x000fd2000efa5670 */
[----:B------:R-:W-:Y:S05]  /*4450*/  BRA.U UP5, `(.L_x_85) ;  /* 0x0000001105087547 */ /* 0x000fea000b800000 */
[----:B------:R-:W1:Y:S01]  /*4460*/  LDC R0, c[0x0][0xb30] ;  /* 0x0002cc00ff007b82 */ /* 0x000e620000000800 */
[----:B------:R-:W2:Y:S01]  /*4470*/  LDCU.64 UR8, c[0x0][0x888] ;  /* 0x00011100ff0877ac */ /* 0x000ea20008000a00 */
[----:B------:R-:W-:Y:S02]  /*4480*/  HFMA2 R27, -RZ, RZ, 0, 0 ;  /* 0x00000000ff1b7431 */ /* 0x000fe400000001ff */
[----:B------:R-:W-:Y:S01]  /*4490*/  IMAD.MOV.U32 R29, RZ, RZ, 0x1 ;  /* 0x00000001ff1d7424 */ /* 0x000fe200078e00ff */
[----:B------:R-:W-:Y:S01]  /*44a0*/  MOV R25, 0x2000 ;  /* 0x0000200000197802 */ /* 0x000fe20000000f00 */
[----:B------:R-:W3:Y:S01]  /*44b0*/  LDCU.64 UR4, c[0x0][0x890] ;  /* 0x00011200ff0477ac */ /* 0x000ee20008000a00 */
[----:B------:R-:W-:Y:S01]  /*44c0*/  IMAD.MOV.U32 R28, RZ, RZ, RZ ;  /* 0x000000ffff1c7224 */ /* 0x000fe200078e00ff */
[----:B------:R-:W4:Y:S01]  /*44d0*/  LDC R24, c[0x0][0x370] ;  /* 0x0000dc00ff187b82 */ /* 0x000f220000000800 */
[----:B------:R-:W-:Y:S01]  /*44e0*/  UMOV UR6, 0x400 ;  /* 0x0000040000067882 */ /* 0x000fe20000000000 */
[----:B------:R-:W-:-:S02]  /*44f0*/  UPLOP3.LUT UP1, UPT, UPT, UPT, UPT, 0x40, 0x4 ;  /* 0x000000000004789c */ /* 0x000fc40003f2e870 */
[----:B------:R-:W-:-:S04]  /*4500*/  ULEA UR6, UR37, UR6, 0x18 ;  /* 0x0000000625067291 */ /* 0x000fc8000f8ec0ff */
[----:B------:R-:W4:Y:S01]  /*4510*/  LDC R3, c[0x0][0xb0c] ;  /* 0x0002c300ff037b82 */ /* 0x000f220000000800 */
[----:B------:R-:W-:Y:S02]  /*4520*/  UIADD3 UR13, UPT, UPT, UR6, 0x58, URZ ;  /* 0x00000058060d7890 */ /* 0x000fe4000fffe0ff */
[----:B--2---:R-:W-:Y:S02]  /*4530*/  UISETP.NE.U32.AND UP2, UPT, UR8, URZ, UPT ;  /* 0x000000ff0800728c */ /* 0x004fe4000bf45070 */
[----:B------:R-:W-:Y:S02]  /*4540*/  UIADD3 UR33, UPT, UPT, UR6, 0x40, URZ ;  /* 0x0000004006217890 */ /* 0x000fe4000fffe0ff */
[----:B---3--:R-:W-:Y:S01]  /*4550*/  UISETP.NE.U32.AND UP3, UPT, UR4, URZ, UPT ;  /* 0x000000ff0400728c */ /* 0x008fe2000bf65070 */
[----:B------:R-:W2:Y:S01]  /*4560*/  LDC R18, c[0x0][0xb20] ;  /* 0x0002c800ff127b82 */ /* 0x000ea20000000800 */
[----:B-1----:R-:W-:Y:S01]  /*4570*/  ISETP.NE.AND P1, PT, R0, 0x1, PT ;  /* 0x000000010000780c */ /* 0x002fe20003f25270 */
[----:B------:R-:W-:-:S02]  /*4580*/  UISETP.NE.AND.EX UP2, UPT, UR9, URZ, UPT, UP2 ;  /* 0x000000ff0900728c */ /* 0x000fc4000bf45320 */
[----:B------:R-:W-:Y:S02]  /*4590*/  UIADD3 UR25, UPT, UPT, UR6, 0x48, URZ ;  /* 0x0000004806197890 */ /* 0x000fe4000fffe0ff */
[----:B------:R-:W-:Y:S02]  /*45a0*/  UIADD3 UR17, UPT, UPT, UR6, 0x50, URZ ;  /* 0x0000005006117890 */ /* 0x000fe4000fffe0ff */
[----:B------:R-:W1:Y:S01]  /*45b0*/  LDC.64 R30, c[0x0][0x348] ;  /* 0x0000d200ff1e7b82 */ /* 0x000e620000000a00 */
[----:B------:R-:W-:Y:S02]  /*45c0*/  UPRMT UR13, UR37, 0x654, UR13 ;  /* 0x00000654250d7896 */ /* 0x000fe4000800000d */
[----:B------:R-:W-:-:S05]  /*45d0*/  UISETP.NE.AND.EX UP3, UPT, UR5, URZ, UPT, UP3 ;  /* 0x000000ff0500728c */ /* 0x000fca000bf65330 */
[----:B------:R-:W3:Y:S08]  /*45e0*/  LDC.64 R16, c[0x0][0xb10] ;  /* 0x0002c400ff107b82 */ /* 0x000ef00000000a00 */
[----:B------:R-:W1:Y:S08]  /*45f0*/  LDC.64 R6, c[0x0][0xb18] ;  /* 0x0002c600ff067b82 */ /* 0x000e700000000a00 */
[----:B------:R-:W1:Y:S08]  /*4600*/  LDC.64 R4, c[0x0][0xb28] ;  /* 0x0002ca00ff047b82 */ /* 0x000e700000000a00 */
[----:B--2-4-:R-:W1:Y:S02]  /*4610*/  LDC R19, c[0x0][0x374] ;  /* 0x0000dd00ff137b82 */ /* 0x014e640000000800 */
.L_x_96:
[C---:B------:R-:W-:Y:S02]  /*4620*/  LEA R0, R28.reuse, UR6, 0x3 ;  /* 0x000000061c007c11 */ /* 0x040fe4000f8e18ff */
[----:B------:R-:W-:Y:S02]  /*4630*/  SHF.L.U32 R2, R27, 0x1f, RZ ;  /* 0x0000001f1b027819 */ /* 0x000fe400000006ff */
[----:B------:R-:W-:Y:S02]  /*4640*/  LEA R20, R28, UR6, 0x4 ;  /* 0x000000061c147c11 */ /* 0x000fe4000f8e20ff */
[----:B--2---:R-:W2:Y:S02]  /*4650*/  SYNCS.PHASECHK.TRANS64.TRYWAIT P0, [R0+URZ+0x90], R2 ;  /* 0x00009002000075a7 */ /* 0x004ea400080011ff */
[----:B--2---:R-:W-:Y:S05]  /*4660*/  @!P0 BRA `(.L_x_86) ;  /* 0x0000005800308947 */ /* 0x004fea0003800000 */
.L_x_179:
[----:B------:R-:W-:Y:S01]  /*4670*/  ISETP.GE.AND P0, PT, R40, 0x1, PT ;  /* 0x000000012800780c */ /* 0x000fe20003f06270 */
[----:B------:R-:W4:Y:S01]  /*4680*/  LDS.128 R20, [R20+0x120] ;  /* 0x0001200014147984 */ /* 0x000f220000000c00 */
[----:B--2---:R-:W-:Y:S01]  /*4690*/  VIADD R0, R0, 0xa0 ;  /* 0x000000a000007836 */ /* 0x004fe20000000000 */
[----:B------:R-:W-:Y:S01]  /*46a0*/  @!PT LDS RZ, [RZ] ;  /* 0x00000000fffff984 */ /* 0x000fe20000000800 */
[----:B------:R-:W-:Y:S01]  /*46b0*/  @!PT LDS RZ, [RZ] ;  /* 0x00000000fffff984 */ /* 0x000fe20000000800 */
[----:B------:R-:W-:Y:S01]  /*46c0*/  @!PT LDS RZ, [RZ] ;  /* 0x00000000fffff984 */ /* 0x000fe20000000800 */
[----:B------:R-:W-:Y:S01]  /*46d0*/  @!PT LDS RZ, [RZ] ;  /* 0x00000000fffff984 */ /* 0x000fe20000000800 */
[----:B------:R2:W-:Y:S06]  /*46e0*/  MEMBAR.ALL.CTA ;  /* 0x0000000000007992 */ /* 0x0005ec0000008000 */
[----:B--2---:R-:W2:Y:S01]  /*46f0*/  FENCE.VIEW.ASYNC.S ;  /* 0x00000000000073c6 */ /* 0x004ea20000000000 */
[----:B------:R-:W-:Y:S04]  /*4700*/  PRMT R0, RZ, 0x654, R0 ;  /* 0x00000654ff007816 */ /* 0x000fe80000000000 */
[----:B--2---:R2:W-:Y:S01]  /*4710*/  SYNCS.ARRIVE.TRANS64.RED.A1T0 RZ, [R0+URZ], RZ ;  /* 0x000000ff00ff79a7 */ /* 0x0045e200081004ff */
[----:B----4-:R-:W-:Y:S11]  /*4720*/  LOP3.LUT P3, RZ, R22, 0x1, RZ, 0xc0, !PT ;  /* 0x0000000116ff7812 */ /* 0x010ff6000786c0ff */
[----:B------:R-:W-:Y:S02]  /*4730*/  @!UPT UIADD3 URZ, UPT, UPT, URZ, URZ, URZ ;  /* 0x000000fffffff290 */ /* 0x000fe4000fffe0ff */
[----:B------:R-:W-:Y:S02]  /*4740*/  @P3 MOV R11, R20 ;  /* 0x00000014000b3202 */ /* 0x000fe40000000f00 */
[----:B------:R-:W-:Y:S01]  /*4750*/  @P3 LOP3.LUT R10, R21, 0xffff, RZ, 0xc0, !PT ;  /* 0x0000ffff150a3812 */ /* 0x000fe200078ec0ff */
[----:B--2---:R-:W-:Y:S06]  /*4760*/  @!P0 BRA `(.L_x_87) ;  /* 0x0000000000a48947 */ /* 0x004fec0003800000 */
[-C--:B-1----:R-:W-:Y:S01]  /*4770*/  IMAD.HI.U32 R0, R19, R7.reuse, RZ ;  /* 0x0000000713007227 */ /* 0x082fe200078e00ff */
[----:B------:R-:W-:Y:S02]  /*4780*/  ISETP.NE.AND P0, PT, R6, 0x1, PT ;  /* 0x000000010600780c */ /* 0x000fe40003f05270 */
[----:B------:R-:W-:Y:S01]  /*4790*/  ISETP.NE.AND P2, PT, R40, 0x1, PT ;  /* 0x000000012800780c */ /* 0x000fe20003f45270 */
[----:B---3--:R-:W-:Y:S01]  /*47a0*/  IMAD.HI.U32 R9, R24, R16, RZ ;  /* 0x0000001018097227 */ /* 0x008fe200078e00ff */
[----:B------:R-:W-:Y:S02]  /*47b0*/  SHF.R.U32.HI R0, RZ, R18, R0 ;  /* 0x00000012ff007219 */ /* 0x000fe40000011600 */
[----:B------:R-:W-:Y:S01]  /*47c0*/  ISETP.NE.AND P4, PT, R3, 0x1, PT ;  /* 0x000000010300780c */ /* 0x000fe20003f85270 */
[----:B------:R-:W-:Y:S01]  /*47d0*/  IMAD.HI.U32 R13, R10, R7, RZ ;  /* 0x000000070a0d7227 */ /* 0x000fe200078e00ff */
[----:B------:R-:W-:Y:S02]  /*47e0*/  SHF.R.U32.HI R9, RZ, R17, R9 ;  /* 0x00000011ff097219 */ /* 0x000fe40000011609 */
[----:B------:R-:W-:Y:S01]  /*47f0*/  SEL R0, R19, R0, !P0 ;  /* 0x0000000013007207 */ /* 0x000fe20004000000 */
[----:B------:R-:W-:Y:S01]  /*4800*/  IMAD.HI.U32 R12, R11, R16, RZ ;  /* 0x000000100b0c7227 */ /* 0x000fe200078e00ff */
[----:B------:R-:W-:Y:S03]  /*4810*/  SEL R9, R24, R9, !P4 ;  /* 0x0000000918097207 */ /* 0x000fe60006000000 */
[-C--:B------:R-:W-:Y:S01]  /*4820*/  IMAD.HI.U32 R8, R0, R4.reuse, RZ ;  /* 0x0000000400087227 */ /* 0x080fe200078e00ff */
[----:B------:R-:W-:Y:S03]  /*4830*/  SHF.R.U32.HI R12, RZ, R17, R12 ;  /* 0x00000011ff0c7219 */ /* 0x000fe6000001160c */
[----:B------:R-:W-:Y:S01]  /*4840*/  IMAD.HI.U32 R2, R9, R4, RZ ;  /* 0x0000000409027227 */ /* 0x000fe200078e00ff */
[-C--:B------:R-:W-:Y:S02]  /*4850*/  @P2 SHF.R.U32.HI R0, RZ, R5.reuse, R8 ;  /* 0x00000005ff002219 */ /* 0x080fe40000011608 */
[----:B------:R-:W-:Y:S02]  /*4860*/  SHF.R.U32.HI R8, RZ, R18, R13 ;  /* 0x00000012ff087219 */ /* 0x000fe4000001160d */
[----:B------:R-:W-:Y:S01]  /*4870*/  @P2 SHF.R.U32.HI R9, RZ, R5, R2 ;  /* 0x00000005ff092219 */ /* 0x000fe20000011602 */
[----:B------:R-:W-:Y:S01]  /*4880*/  IMAD R0, R40, R0, RZ ;  /* 0x0000000028007224 */ /* 0x000fe200078e02ff */
[----:B------:R-:W-:Y:S02]  /*4890*/  SEL R8, R10, R8, !P0 ;  /* 0x000000080a087207 */ /* 0x000fe40004000000 */
[----:B------:R-:W-:Y:S01]  /*48a0*/  SEL R2, R11, R12, !P4 ;  /* 0x0000000c0b027207 */ /* 0x000fe20006000000 */
[----:B------:R-:W-:Y:S01]  /*48b0*/  IMAD R12, R40, R9, RZ ;  /* 0x00000009280c7224 */ /* 0x000fe200078e02ff */
[C---:B------:R-:W-:Y:S01]  /*48c0*/  ISETP.GE.AND P0, PT, R8.reuse, R0, PT ;  /* 0x000000000800720c */ /* 0x040fe20003f06270 */
[----:B------:R-:W-:Y:S03]  /*48d0*/  IMAD.HI.U32 R0, R8, R4, RZ ;  /* 0x0000000408007227 */ /* 0x000fe600078e00ff */
[----:B------:R-:W-:Y:S02]  /*48e0*/  ISETP.GE.OR P0, PT, R2, R12, P0 ;  /* 0x0000000c0200720c */ /* 0x000fe40000706670 */
[-C--:B------:R-:W-:Y:S04]  /*48f0*/  SHF.R.U32.HI R0, RZ, R5.reuse, R0 ;  /* 0x00000005ff007219 */ /* 0x080fe80000011600 */
[----:B------:R-:W-:Y:S05]  /*4900*/  SEL R13, R8, R0, !P2 ;  /* 0x00000000080d7207 */ /* 0x000fea0005000000 */
[----:B------:R-:W-:Y:S02]  /*4910*/  IMAD.MOV R12, RZ, RZ, -R13 ;  /* 0x000000ffff0c7224 */ /* 0x000fe400078e0a0d */
[----:B------:R-:W-:Y:S04]  /*4920*/  @!P0 IMAD.HI.U32 R0, R2, R4, RZ ;  /* 0x0000000402008227 */ /* 0x000fe800078e00ff */
[----:B------:R-:W-:Y:S01]  /*4930*/  IMAD R12, R40, R12, R8 ;  /* 0x0000000c280c7224 */ /* 0x000fe200078e0208 */
[----:B------:R-:W-:Y:S04]  /*4940*/  @!P0 SHF.R.U32.HI R0, RZ, R5, R0 ;  /* 0x00000005ff008219 */ /* 0x000fe80000011600 */
[----:B------:R-:W-:Y:S04]  /*4950*/  @!P0 SEL R0, R2, R0, !P2 ;  /* 0x0000000002008207 */ /* 0x000fe80005000000 */
[----:B------:R-:W-:Y:S01]  /*4960*/  @!P0 IADD3 R13, PT, PT, R13, -R0, RZ ;  /* 0x800000000d0d8210 */ /* 0x000fe20007ffe0ff */
[----:B------:R-:W-:Y:S01]  /*4970*/  @!P0 IMAD R0, R9, R12, R0 ;  /* 0x0000000c09008224 */ /* 0x000fe200078e0200 */
[----:B------:R-:W-:Y:S01]  /*4980*/  IADD3 R9, PT, PT, -R8, RZ, RZ ;  /* 0x000000ff08097210 */ /* 0x000fe20007ffe1ff */
[--C-:B------:R-:W-:Y:S02]  /*4990*/  IMAD.MOV R12, RZ, RZ, -R2.reuse ;  /* 0x000000ffff0c7224 */ /* 0x100fe400078e0a02 */
[----:B------:R-:W-:Y:S02]  /*49a0*/  @!P0 IMAD R8, R13, R40, R2 ;  /* 0x000000280d088224 */ /* 0x000fe400078e0202 */
[----:B------:R-:W-:Y:S02]  /*49b0*/  @!P0 IMAD.MOV.U32 R2, RZ, RZ, R0 ;  /* 0x000000ffff028224 */ /* 0x000fe400078e0000 */
[----:B------:R-:W-:Y:S02]  /*49c0*/  IMAD R11, R3, R12, R11 ;  /* 0x0000000c030b7224 */ /* 0x000fe400078e020b */
[----:B------:R-:W-:Y:S02]  /*49d0*/  IMAD R10, R6, R9, R10 ;  /* 0x00000009060a7224 */ /* 0x000fe400078e020a */
[----:B------:R-:W-:Y:S02]  /*49e0*/  IMAD R11, R2, R3, R11 ;  /* 0x00000003020b7224 */ /* 0x000fe400078e020b */
[----:B------:R-:W-:Y:S02]  /*49f0*/  IMAD R10, R8, R6, R10 ;  /* 0x00000006080a7224 */ /* 0x000fe400078e020a */
.L_x_87:
[----:B------:R-:W-:Y:S05]  /*4a00*/  BRA.U UP1, `(.L_x_88) ;  /* 0x0000000101107547 */ /* 0x000fea000b800000 */
[----:B------:R-:W-:Y:S04]  /*4a10*/  MOV R2, UR7 ;  /* 0x0000000700027c02 */ /* 0x000fe80008000f00 */
[----:B------:R-:W-:Y:S04]  /*4a20*/  SHF.L.U32 R2, R2, 0x1f, RZ ;  /* 0x0000001f02027819 */ /* 0x000fe800000006ff */
[----:B------:R-:W2:Y:S02]  /*4a30*/  SYNCS.PHASECHK.TRANS64.TRYWAIT P0, [UR6+0x88], R2 ;  /* 0x00008802ff0075a7 */ /* 0x000ea40008001106 */
[----:B--2---:R-:W-:Y:S05]  /*4a40*/  @!P0 BRA `(.L_x_89) ;  /* 0x00000054004c8947 */ /* 0x004fea0003800000 */
.L_x_88:
[----:B------:R-:W-:Y:S02]  /*4a50*/  R2UR UR35, R14 ;  /* 0x000000000e2372ca */ /* 0x000fe400000e0000 */
[----:B------:R-:W-:Y:S02]  /*4a60*/  R2UR UR34, R15 ;  /* 0x000000000f2272ca */ /* 0x000fe400000e0000 */
[----:B------:R-:W-:Y:S02]  /*4a70*/  ISETP.NE.U32.AND P2, PT, RZ, UR4, PT ;  /* 0x00000004ff007c0c */ /* 0x000fe4000bf45070 */
[----:B------:R-:W-:Y:S02]  /*4a80*/  SHF.L.U32 R14, R29, 0x1f, RZ ;  /* 0x0000001f1d0e7819 */ /* 0x000fe400000006ff */
[----:B------:R-:W-:Y:S05]  /*4a90*/  ISETP.NE.AND.EX P2, PT, RZ, UR5, PT, P2 ;  /* 0x00000005ff007c0c */ /* 0x000fea000bf45320 */
[----:B------:R-:W-:Y:S02]  /*4aa0*/  USHF.L.U32 UR35, UR35, 0x7, URZ ;  /* 0x0000000723237899 */ /* 0x000fe400080006ff */
[----:B------:R-:W-:Y:S01]  /*4ab0*/  USHF.L.U32 UR34, UR34, 0x7, URZ ;  /* 0x0000000722227899 */ /* 0x000fe200080006ff */
[----:B------:R-:W-:Y:S11]  /*4ac0*/  BRA.U !UP3, `(.L_x_90) ;  /* 0x000000010b347547 */ /* 0x000ff6000b800000 */
[----:B------:R-:W-:Y:S01]  /*4ad0*/  UPLOP3.LUT UP0, UPT, UPT, UPT, UP2, 0x80, 0x8 ;  /* 0x000000000008789c */ /* 0x000fe20003f0f020 */
[----:B--2---:R-:W-:Y:S02]  /*4ae0*/  HFMA2 R0, -RZ, RZ, 0, 5.9604644775390625e-08 ;  /* 0x00000001ff007431 */ /* 0x004fe400000001ff */
[----:B------:R-:W-:Y:S03]  /*4af0*/  IMAD.MOV.U32 R92, RZ, RZ, 0x1 ;  /* 0x00000001ff5c7424 */ /* 0x000fe600078e00ff */
[----:B------:R-:W-:Y:S05]  /*4b00*/  PLOP3.LUT P0, PT, PT, PT, UP0, 0x80, 0x8 ;  /* 0x000000000008781c */ /* 0x000fea0003f0f008 */
[----:B------:R-:W2:Y:S01]  /*4b10*/  @UP0 LDCU.64 UR10, c[0x0][0x888] ;  /* 0x00011100ff0a07ac */ /* 0x000ea20008000a00 */
[----:B------:R-:W-:Y:S07]  /*4b20*/  @UP0 UIMAD UR8, UR36, UR4, URZ ;  /* 0x00000004240802a4 */ /* 0x000fee000f8e02ff */
[----:B------:R-:W-:Y:S01]  /*4b30*/  @!P0 PRMT R92, R0, 0x7610, R92 ;  /* 0x00007610005c8816 */ /* 0x000fe2000000005c */
[----:B--2---:R-:W-:Y:S03]  /*4b40*/  @UP0 UIMAD.WIDE UR10, UR8, 0x4, UR10 ;  /* 0x00000004080a08a5 */ /* 0x004fe6000f8e020a */
[----:B------:R-:W2:Y:S03]  /*4b50*/  @!UP0 LDCU UR8, c[0x0][0x880] ;  /* 0x00011000ff0887ac */ /* 0x000ea60008000800 */
[----:B------:R-:W-:Y:S01]  /*4b60*/  IMAD.U32 R8, RZ, RZ, UR10 ;  /* 0x0000000aff087e24 */ /* 0x000fe2000f8e00ff */
[----:B------:R-:W-:Y:S05]  /*4b70*/  MOV R9, UR11 ;  /* 0x0000000b00097c02 */ /* 0x000fea0008000f00 */
[----:B-----5:R4:W5:Y:S02]  /*4b80*/  @P0 LDG.E R49, desc[UR46][R8.64] ;  /* 0x0000002e08310981 */ /* 0x020964000c1e1900 */
[----:B--2-4-:R-:W-:Y:S07]  /*4b90*/  @!P0 IMAD.U32 R49, RZ, RZ, UR8 ;  /* 0x00000008ff318e24 */ /* 0x014fee000f8e00ff */
.L_x_90:
[----:B-----5:R-:W-:Y:S01]  /*4ba0*/  @!P2 FSETP.EQ.AND P0, PT, R49, RZ, PT ;  /* 0x000000ff3100a20b */ /* 0x020fe20003f02000 */
[----:B------:R-:W-:Y:S01]  /*4bb0*/  @!UPT UIADD3 URZ, UPT, UPT, URZ, URZ, URZ ;  /* 0x000000fffffff290 */ /* 0x000fe2000fffe0ff */
[----:B------:R-:W-:Y:S11]  /*4bc0*/  @!P2 BRA `(.L_x_91) ;  /* 0x000000000014a947 */ /* 0x000ff60003800000 */
[----:B------:R-:W-:Y:S02]  /*4bd0*/  LOP3.LUT P2, RZ, R92, 0xff, RZ, 0xc0, !PT ;  /* 0x000000ff5cff7812 */ /* 0x000fe4000784c0ff */
[----:B------:R-:W-:Y:S04]  /*4be0*/  PLOP3.LUT P0, PT, PT, PT, UP0, 0x80, 0x8 ;  /* 0x000000000008781c */ /* 0x000fe80003f0f008 */
[----:B------:R-:W-:Y:S07]  /*4bf0*/  PLOP3.LUT P0, PT, P0, PT, PT, 0x8, 0x80 ;  /* 0x000000000080781c */ /* 0x000fee000070e170 */
[----:B------:R-:W-:Y:S11]  /*4c00*/  @P2 FSETP.EQ.AND P0, PT, R49, RZ, PT ;  /* 0x000000ff3100220b */ /* 0x000ff60003f02000 */
[----:B------:R-:W-:Y:S02]  /*4c10*/  @!UPT UIADD3 URZ, UPT, UPT, URZ, URZ, URZ ;  /* 0x000000fffffff290 */ /* 0x000fe4000fffe0ff */
.L_x_91:
[----:B------:R-:W4:Y:S01]  /*4c20*/  SYNCS.PHASECHK.TRANS64.TRYWAIT P2, [UR6+0x60], R14 ;  /* 0x0000600eff0075a7 */ /* 0x000f220008041106 */
[----:B------:R-:W-:Y:S04]  /*4c30*/  ELECT P4, URZ, PT ;  /* 0x0000000000ff782f */ /* 0x000fe80003880000 */
[----:B------:R-:W-:Y:S11]  /*4c40*/  PLOP3.LUT P4, PT, P0, P4, PT, 0xf2, 0x2f ;  /* 0x00000000002f781c */ /* 0x000ff60000789e72 */
[----:B------:R-:W-:Y:S02]  /*4c50*/  @!UPT UIADD3 URZ, UPT, UPT, URZ, URZ, URZ ;  /* 0x000000fffffff290 */ /* 0x000fe4000fffe0ff */
[----:B-1----:R-:W-:Y:S05]  /*4c60*/  @!P4 IADD3 R8, P0, PT, R30, 0x580, RZ ;  /* 0x000005801e08c810 */ /* 0x002fea0007f1e0ff */
[----:B--2---:R-:W-:Y:S01]  /*4c70*/  @!P4 IMAD.X R2, RZ, RZ, R31, P0 ;  /* 0x000000ffff02c224 */ /* 0x004fe200000e061f */
[----:B----4-:R-:W-:Y:S07]  /*4c80*/  @!P2 BRA `(.L_x_92) ;  /* 0x0000005000d4a947 */ /* 0x010fee0003800000 */
.L_x_182:
[----:B------:R-:W-:Y:S01]  /*4c90*/  @!P4 R2UR UR8, R2 ;  /* 0x000000000208c2ca */ /* 0x000fe200000e0000 */
[----:B------:R-:W-:Y:S01]  /*4ca0*/  VOTEU.ALL UP1, P4 ;  /* 0x0000000000ff7886 */ /* 0x000fe20002020000 */
[----:B------:R-:W-:Y:S01]  /*4cb0*/  @!P4 R2UR UR9, R8 ;  /* 0x000000000809c2ca */ /* 0x000fe200000e0000 */
[----:B-1----:R-:W-:Y:S01]  /*4cc0*/  @!P4 IMAD.MOV.U32 R0, RZ, RZ, 0x2000 ;  /* 0x00002000ff00c424 */ /* 0x002fe200078e00ff */
[----:B------:R-:W-:Y:S01]  /*4cd0*/  UMOV UR10, 0x0 ;  /* 0x00000000000a7882 */ /* 0x000fe20000000000 */
[----:B------:R-:W-:Y:S01]  /*4ce0*/  UMOV UR11, 0x10000000 ;  /* 0x10000000000b7882 */ /* 0x000fe20000000000 */
[----:B------:R-:W-:Y:S01]  /*4cf0*/  @!UP1 UIADD3 UR32, UPT, UPT, UR6, 0x200, URZ ;  /* 0x0000020006209890 */ /* 0x000fe2000fffe0ff */
[----:B------:R-:W-:Y:S06]  /*4d00*/  VOTEU.ALL UP1, P4 ;  /* 0x0000000000ff7886 */ /* 0x000fec0002020000 */
[----:B------:R-:W-:Y:S01]  /*4d10*/  IMAD.U32 R9, RZ, RZ, UR8 ;  /* 0x00000008ff097e24 */ /* 0x000fe2000f8e00ff */
[----:B------:R-:W-:Y:S01]  /*4d20*/  UPRMT UR8, UR37, 0x654, UR33 ;  /* 0x0000065425087896 */ /* 0x000fe20008000021 */
[----:B------:R-:W-:Y:S03]  /*4d30*/  IMAD.U32 R8, RZ, RZ, UR9 ;  /* 0x00000009ff087e24 */ /* 0x000fe6000f8e00ff */
[----:B------:R-:W-:Y:S02]  /*4d40*/  @!P4 R2UR UR15, R9 ;  /* 0x00000000090fc2ca */ /* 0x000fe400000e0000 */
[----:B------:R-:W-:Y:S02]  /*4d50*/  @!P4 R2UR UR14, R8 ;  /* 0x00000000080ec2ca */ /* 0x000fe400000e0000 */
[----:B------:R-:W-:Y:S05]  /*4d60*/  @!P4 IADD3 R8, P0, PT, R30, 0x580, RZ ;  /* 0x000005801e08c810 */ /* 0x000fea0007f1e0ff */
[----:B------:R-:W-:Y:S06]  /*4d70*/  @!P4 IMAD.X R2, RZ, RZ, R31, P0 ;  /* 0x000000ffff02c224 */ /* 0x000fec00000e061f */
[----:B------:R1:W-:Y:S01]  /*4d80*/  @!UP1 UTMALDG.3D [UR32], [UR14], desc[UR10] ;  /* 0x00000a200e0095b4 */ /* 0x0003e20008011000 */
[----:B------:R1:W-:Y:S01]  /*4d90*/  @!P4 SYNCS.ARRIVE.TRANS64.RED.A0TR RZ, [UR6+0x40], R0 ;  /* 0x00004000ffffc9a7 */ /* 0x0003e20008300406 */
[----:B------:R-:W-:Y:S01]  /*4da0*/  SYNCS.ARRIVE.TRANS64.RED.A1T0 RZ, [UR8], RZ ;  /* 0x000000ffffff79a7 */ /* 0x000fe20008100408 */
[----:B------:R-:W2:Y:S02]  /*4db0*/  SYNCS.PHASECHK.TRANS64.TRYWAIT P2, [UR6+0x68], R14 ;  /* 0x0000680eff0075a7 */ /* 0x000ea40008041106 */
[----:B-12---:R-:W-:Y:S05]  /*4dc0*/  @!P2 BRA `(.L_x_93) ;  /* 0x00000050009ca947 */ /* 0x006fea0003800000 */
.L_x_184:
[----:B------:R-:W-:Y:S01]  /*4dd0*/  @!P4 R2UR UR8, R2 ;  /* 0x000000000208c2ca */ /* 0x000fe200000e0000 */
[----:B------:R-:W-:Y:S01]  /*4de0*/  VOTEU.ALL UP1, P4 ;  /* 0x0000000000ff7886 */ /* 0x000fe20002020000 */
[----:B------:R-:W-:Y:S01]  /*4df0*/  @!P4 R2UR UR9, R8 ;  /* 0x000000000809c2ca */ /* 0x000fe200000e0000 */
[----:B-1----:R-:W-:Y:S01]  /*4e00*/  @!P4 IMAD.MOV.U32 R0, RZ, RZ, 0x2000 ;  /* 0x00002000ff00c424 */ /* 0x002fe200078e00ff */
[----:B------:R-:W-:Y:S01]  /*4e10*/  UMOV UR10, 0x0 ;  /* 0x00000000000a7882 */ /* 0x000fe20000000000 */
[----:B------:R-:W-:Y:S01]  /*4e20*/  UMOV UR11, 0x10000000 ;  /* 0x10000000000b7882 */ /* 0x000fe20000000000 */
[----:B------:R-:W-:Y:S02]  /*4e30*/  @!UP1 UIADD3 UR26, UPT, UPT, UR34, 0x20, URZ ;  /* 0x00000020221a9890 */ /* 0x000fe4000fffe0ff */
[----:B------:R-:W-:Y:S01]  /*4e40*/  @!UP1 UIADD3 UR24, UPT, UPT, UR6, 0x2200, URZ ;  /* 0x0000220006189890 */ /* 0x000fe2000fffe0ff */
[----:B------:R-:W-:Y:S01]  /*4e50*/  VOTEU.ALL UP1, P4 ;  /* 0x0000000000ff7886 */ /* 0x000fe20002020000 */
[----:B------:R-:W-:Y:S01]  /*4e60*/  UMOV UR27, UR35 ;  /* 0x00000023001b7c82 */ /* 0x000fe20008000000 */
[----:B------:R-:W-:Y:S02]  /*4e70*/  UMOV UR28, UR36 ;  /* 0x00000024001c7c82 */ /* 0x000fe40008000000 */
        /* <DEDUP_REMOVED lines=12> */
.L_x_186:
[----:B------:R-:W2:Y:S01]  /*4f40*/  LDC.64 R12, c[0x0][0xb18] ;  /* 0x0002c600ff0c7b82 */ /* 0x000ea20000000a00 */
[----:B------:R-:W-:Y:S01]  /*4f50*/  @!P4 R2UR UR8, R2 ;  /* 0x000000000208c2ca */ /* 0x000fe200000e0000 */
[----:B------:R-:W-:Y:S01]  /*4f60*/  VOTEU.ALL UP1, P4 ;  /* 0x0000000000ff7886 */ /* 0x000fe20002020000 */
[----:B------:R-:W-:Y:S01]  /*4f70*/  @!P4 R2UR UR9, R8 ;  /* 0x000000000809c2ca */ /* 0x000fe200000e0000 */
[----:B-1----:R-:W-:Y:S01]  /*4f80*/  @!P4 IMAD.MOV.U32 R0, RZ, RZ, 0x2000 ;  /* 0x00002000ff00c424 */ /* 0x002fe200078e00ff */
[----:B------:R-:W-:Y:S03]  /*4f90*/  UMOV UR10, 0x0 ;  /* 0x00000000000a7882 */ /* 0x000fe60000000000 */
[----:B------:R-:W1:Y:S01]  /*4fa0*/  @!P1 LDC R2, c[0x0][0xb0c] ;  /* 0x0002c300ff029b82 */ /* 0x000e620000000800 */
[----:B------:R-:W-:Y:S01]  /*4fb0*/  @!UP1 UIADD3 UR18, UPT, UPT, UR34, 0x40, URZ ;  /* 0x0000004022129890 */ /* 0x000fe2000fffe0ff */
[----:B------:R-:W-:Y:S01]  /*4fc0*/  @P3 SHF.R.U32.HI R26, RZ, 0x10, R21 ;  /* 0x00000010ff1a3819 */ /* 0x000fe20000011615 */
[----:B------:R-:W-:Y:S01]  /*4fd0*/  @!UP1 UIADD3 UR16, UPT, UPT, UR6, 0x4200, URZ ;  /* 0x0000420006109890 */ /* 0x000fe2000fffe0ff */
[----:B------:R-:W-:Y:S01]  /*4fe0*/  VIADD R28, R28, 0x1 ;  /* 0x000000011c1c7836 */ /* 0x000fe20000000000 */
[----:B------:R-:W-:Y:S01]  /*4ff0*/  VOTEU.ALL UP1, P4 ;  /* 0x0000000000ff7886 */ /* 0x000fe20002020000 */
[----:B------:R-:W-:Y:S01]  /*5000*/  UMOV UR11, 0x10000000 ;  /* 0x10000000000b7882 */ /* 0x000fe20000000000 */
[----:B------:R-:W-:Y:S01]  /*5010*/  UMOV UR19, UR35 ;  /* 0x0000002300137c82 */ /* 0x000fe20008000000 */
[----:B------:R-:W-:Y:S01]  /*5020*/  IMAD.U32 R9, RZ, RZ, UR8 ;  /* 0x00000008ff097e24 */ /* 0x000fe2000f8e00ff */
[----:B------:R-:W-:Y:S01]  /*5030*/  UMOV UR20, UR36 ;  /* 0x0000002400147c82 */ /* 0x000fe20008000000 */
[----:B------:R-:W-:Y:S01]  /*5040*/  IMAD.U32 R8, RZ, RZ, UR9 ;  /* 0x00000009ff087e24 */ /* 0x000fe2000f8e00ff */
[----:B------:R-:W-:Y:S02]  /*5050*/  UPRMT UR8, UR37, 0x654, UR17 ;  /* 0x0000065425087896 */ /* 0x000fe40008000011 */
[----:B------:R-:W-:Y:S02]  /*5060*/  @!P4 R2UR UR15, R9 ;  /* 0x00000000090fc2ca */ /* 0x000fe400000e0000 */
[----:B------:R-:W-:Y:S02]  /*5070*/  @!P4 R2UR UR14, R8 ;  /* 0x00000000080ec2ca */ /* 0x000fe400000e0000 */
[----:B------:R-:W4:Y:S11]  /*5080*/  LDC.64 R8, c[0x0][0xb10] ;  /* 0x0002c400ff087b82 */ /* 0x000f360000000a00 */
[----:B------:R1:W-:Y:S01]  /*5090*/  @!UP1 UTMALDG.3D [UR16], [UR14], desc[UR10] ;  /* 0x00000a100e0095b4 */ /* 0x0003e20008011000 */
[----:B------:R5:W-:Y:S01]  /*50a0*/  @!P4 SYNCS.ARRIVE.TRANS64.RED.A0TR RZ, [UR6+0x50], R0 ;  /* 0x00005000ffffc9a7 */ /* 0x000be20008300406 */
[C---:B----4-:R-:W-:Y:S01]  /*50b0*/  @!P1 IMAD.HI.U32 R8, R11.reuse, R8, RZ ;  /* 0x000000080b089227 */ /* 0x050fe200078e00ff */
[----:B--2---:R-:W-:Y:S02]  /*50c0*/  @!P1 ISETP.NE.AND P0, PT, R12, 0x1, PT ;  /* 0x000000010c00980c */ /* 0x004fe40003f05270 */
[----:B-1----:R-:W-:Y:S01]  /*50d0*/  @!P1 ISETP.NE.AND P2, PT, R2, 0x1, PT ;  /* 0x000000010200980c */ /* 0x002fe20003f45270 */
[----:B------:R-:W-:Y:S01]  /*50e0*/  SYNCS.ARRIVE.TRANS64.RED.A1T0 RZ, [UR8], RZ ;  /* 0x000000ffffff79a7 */ /* 0x000fe20008100408 */
[C---:B------:R-:W-:Y:S01]  /*50f0*/  @!P1 IMAD.HI.U32 R13, R10.reuse, R13, RZ ;  /* 0x0000000d0a0d9227 */ /* 0x040fe200078e00ff */
[----:B------:R-:W-:Y:S04]  /*5100*/  @!P1 SHF.R.U32.HI R8, RZ, R9, R8 ;  /* 0x00000009ff089219 */ /* 0x000fe80000011608 */
[----:B------:R-:W-:Y:S01]  /*5110*/  @!P1 SEL R8, R11, R8, !P2 ;  /* 0x000000080b089207 */ /* 0x000fe20005000000 */
[----:B------:R-:W1:Y:S01]  /*5120*/  SYNCS.PHASECHK.TRANS64.TRYWAIT P5, [UR6+0x78], R14 ;  /* 0x0000780eff0075a7 */ /* 0x000e6200080a1106 */
[----:B-----5:R-:W2:Y:S02]  /*5130*/  @!P1 LDC R0, c[0x0][0xb20] ;  /* 0x0002c800ff009b82 */ /* 0x020ea40000000800 */
[----:B--2---:R-:W-:Y:S04]  /*5140*/  @!P1 SHF.R.U32.HI R0, RZ, R0, R13 ;  /* 0x00000000ff009219 */ /* 0x004fe8000001160d */
[----:B------:R-:W-:Y:S05]  /*5150*/  @!P1 SEL R9, R10, R0, !P0 ;  /* 0x000000000a099207 */ /* 0x000fea0004000000 */
[----:B------:R-:W-:Y:S02]  /*5160*/  @!P1 IMAD.IADD R0, R9, 0x1, -R8 ;  /* 0x0000000109009824 */ /* 0x000fe400078e0a08 */
[----:B------:R-:W-:Y:S02]  /*5170*/  @!P1 IMAD.IADD R8, R8, 0x1, -R9 ;  /* 0x0000000108089824 */ /* 0x000fe400078e0a09 */
[----:B------:R-:W-:Y:S02]  /*5180*/  @!P1 IMAD R11, R0, R2, R11 ;  /* 0x00000002000b9224 */ /* 0x000fe400078e020b */
[----:B------:R-:W-:Y:S01]  /*5190*/  @!P1 IMAD R10, R8, R12, R10 ;  /* 0x0000000c080a9224 */ /* 0x000fe200078e020a */
[----:B-1----:R-:W-:Y:S06]  /*51a0*/  @!P5 BRA `(.L_x_95) ;  /* 0x0000004c00d4d947 */ /* 0x002fec0003800000 */
.L_x_188:
[----:B------:R-:W-:Y:S01]  /*51b0*/  @!P4 IADD3 R2, P0, PT, R30, 0x580, RZ ;  /* 0x000005801e02c810 */ /* 0x000fe20007f1e0ff */
[----:B------:R-:W-:Y:S01]  /*51c0*/  VOTEU.ALL UP1, P4 ;  /* 0x0000000000ff7886 */ /* 0x000fe20002020000 */
[----:B------:R-:W-:Y:S01]  /*51d0*/  UMOV UR18, 0x0 ;  /* 0x0000000000127882 */ /* 0x000fe20000000000 */
[----:B------:R-:W-:Y:S01]  /*51e0*/  UMOV UR19, 0x10000000 ;  /* 0x1000000000137882 */ /* 0x000fe20000000000 */
[----:B------:R-:W-:Y:S01]  /*51f0*/  @!P4 R2UR UR9, R2 ;  /* 0x000000000209c2ca */ /* 0x000fe200000e0000 */
[----:B-1----:R-:W-:Y:S01]  /*5200*/  @!P4 IMAD.X R0, RZ, RZ, R31, P0 ;  /* 0x000000ffff00c224 */ /* 0x002fe200000e061f */
[----:B------:R-:W-:Y:S01]  /*5210*/  @!UP1 UIADD3 UR10, UPT, UPT, UR34, 0x60, URZ ;  /* 0x00000060220a9890 */ /* 0x000fe2000fffe0ff */
[----:B------:R-:W-:Y:S01]  /*5220*/  ISETP.NE.AND P0, PT, R28, 0x2, PT ;  /* 0x000000021c00780c */ /* 0x000fe20003f05270 */
[----:B------:R-:W-:Y:S01]  /*5230*/  UMOV UR11, UR35 ;  /* 0x00000023000b7c82 */ /* 0x000fe20008000000 */
[----:B------:R-:W-:Y:S01]  /*5240*/  UMOV UR12, UR36 ;  /* 0x00000024000c7c82 */ /* 0x000fe20008000000 */
[----:B------:R-:W-:Y:S01]  /*5250*/  @!P4 R2UR UR8, R0 ;  /* 0x000000000008c2ca */ /* 0x000fe200000e0000 */
[----:B------:R-:W-:Y:S01]  /*5260*/  IMAD.IADD R15, R10, 0x1, R90 ;  /* 0x000000010a0f7824 */ /* 0x000fe200078e025a */
[----:B------:R-:W-:Y:S01]  /*5270*/  @P3 R2UR UR36, R26 ;  /* 0x000000001a2432ca */ /* 0x000fe200000e0000 */
[----:B------:R-:W-:Y:S01]  /*5280*/  IMAD.IADD R14, R11, 0x1, R91 ;  /* 0x000000010b0e7824 */ /* 0x000fe200078e025b */
[----:B------:R-:W-:Y:S02]  /*5290*/  SEL R0, RZ, 0x1, P0 ;  /* 0x00000001ff007807 */ /* 0x000fe40000000000 */
[----:B------:R-:W-:Y:S01]  /*52a0*/  LOP3.LUT R29, R29, 0x1, RZ, 0x3c, !PT ;  /* 0x000000011d1d7812 */ /* 0x000fe200078e3cff */
[----:B------:R-:W-:Y:S01]  /*52b0*/  IMAD.U32 R8, RZ, RZ, UR9 ;  /* 0x00000009ff087e24 */ /* 0x000fe2000f8e00ff */
[----:B------:R-:W-:Y:S01]  /*52c0*/  @!UP1 UIADD3 UR9, UPT, UPT, UR6, 0x58, URZ ;  /* 0x0000005806099890 */ /* 0x000fe2000fffe0ff */
[----:B------:R-:W-:Y:S02]  /*52d0*/  LOP3.LUT R27, R27, R0, RZ, 0x3c, !PT ;  /* 0x000000001b1b7212 */ /* 0x000fe400078e3cff */
[----:B------:R-:W-:Y:S02]  /*52e0*/  SEL R28, R28, RZ, P0 ;  /* 0x000000ff1c1c7207 */ /* 0x000fe40000000000 */
[----:B------:R-:W-:Y:S01]  /*52f0*/  IMAD.U32 R9, RZ, RZ, UR8 ;  /* 0x00000008ff097e24 */ /* 0x000fe2000f8e00ff */
[----:B------:R-:W-:Y:S01]  /*5300*/  @!P4 R2UR UR14, R8 ;  /* 0x00000000080ec2ca */ /* 0x000fe200000e0000 */
[----:B------:R-:W-:Y:S01]  /*5310*/  @!UP1 UIADD3 UR8, UPT, UPT, UR6, 0x6200, URZ ;  /* 0x0000620006089890 */ /* 0x000fe2000fffe0ff */
[----:B------:R-:W-:Y:S02]  /*5320*/  VOTEU.ALL UP1, P4 ;  /* 0x0000000000ff7886 */ /* 0x000fe40002020000 */
[----:B------:R-:W-:Y:S11]  /*5330*/  @!P4 R2UR UR15, R9 ;  /* 0x00000000090fc2ca */ /* 0x000ff600000e0000 */
[----:B------:R-:W-:Y:S02]  /*5340*/  @!UPT UIADD3 URZ, UPT, UPT, URZ, URZ, URZ ;  /* 0x000000fffffff290 */ /* 0x000fe4000fffe0ff */
[----:B------:R2:W-:Y:S01]  /*5350*/  @!UP1 UTMALDG.3D [UR8], [UR14], desc[UR18] ;  /* 0x000012080e0095b4 */ /* 0x0005e20008011000 */
[----:B------:R2:W-:Y:S01]  /*5360*/  @!P4 SYNCS.ARRIVE.TRANS64.RED.A0TR RZ, [UR6+0x58], R25 ;  /* 0x00005819ffffc9a7 */ /* 0x0005e20008300406 */
[----:B------:R-:W-:Y:S01]  /*5370*/  UPLOP3.LUT UP1, UPT, UPT, UPT, UPT, 0x80, 0x8 ;  /* 0x000000000008789c */ /* 0x000fe20003f2f070 */
[----:B------:R-:W-:Y:S01]  /*5380*/  SYNCS.ARRIVE.TRANS64.RED.A1T0 RZ, [UR13], RZ ;  /* 0x000000ffffff79a7 */ /* 0x000fe2000810040d */
[----:B------:R-:W-:Y:S09]  /*5390*/  @P3 BRA `(.L_x_96) ;  /* 0xfffffff000a03947 */ /* 0x000ff2000383ffff */
[----:B------:R-:W-:-:S04]  /*53a0*/  SHF.L.U32 R2, R29, 0x1f, RZ ;  /* 0x0000001f1d027819 */ /* 0x000fc800000006ff */
[----:B------:R-:W1:Y:S02]  /*53b0*/  SYNCS.PHASECHK.TRANS64.TRYWAIT P0, [UR6+0x60], R2 ;  /* 0x00006002ff0075a7 */ /* 0x000e640008001106 */
[----:B-1----:R-:W-:Y:S05]  /*53c0*/  @!P0 BRA `(.L_x_97) ;  /* 0x0000004c00648947 */ /* 0x002fea0003800000 */
.L_x_190:
[----:B------:R-:W4:Y:S02]  /*53d0*/  SYNCS.PHASECHK.TRANS64.TRYWAIT P0, [UR6+0x68], R2 ;  /* 0x00006802ff0075a7 */ /* 0x000f240008001106 */
[----:B----4-:R-:W-:Y:S05]  /*53e0*/  @!P0 BRA `(.L_x_98) ;  /* 0x0000004c00748947 */ /* 0x010fea0003800000 */
.L_x_192:
[----:B------:R-:W4:Y:S02]  /*53f0*/  SYNCS.PHASECHK.TRANS64.TRYWAIT P0, [UR6+0x70], R2 ;  /* 0x00007002ff0075a7 */ /* 0x000f240008001106 */
[----:B----4-:R-:W-:Y:S05]  /*5400*/  @!P0 BRA `(.L_x_99) ;  /* 0x0000004c00848947 */ /* 0x010fea0003800000 */
.L_x_194:
[----:B-1----:R-:W-:-:S07]  /*5410*/  MOV R0, UR6 ;  /* 0x0000000600007c02 */ /* 0x002fce0008000f00 */
.L_x_100:
[----:B-1----:R-:W-:-:S04]  /*5420*/  SHF.L.U32 R2, R29, 0x1f, RZ ;  /* 0x0000001f1d027819 */ /* 0x002fc800000006ff */
[----:B------:R1:W4:Y:S03]  /*5430*/  SYNCS.PHASECHK.TRANS64.TRYWAIT P0, [R0+URZ+0x78], R2 ;  /* 0x00007802000075a7 */ /* 0x00032600080011ff */
[----:B----4-:R-:W-:Y:S05]  /*5440*/  @!P0 NANOSLEEP.SYNCS 0x989680 ;  /* 0x009896800000895d */ /* 0x010fea0003900000 */
[----:B------:R-:W4:Y:S02]  /*5450*/  @!P0 SYNCS.PHASECHK.TRANS64 P0, [R0+URZ+0x78], R2 ;  /* 0x00007802000085a7 */ /* 0x000f2400080010ff */
[----:B--2-4-:R-:W-:Y:S05]  /*5460*/  @P0 EXIT ;  /* 0x000000000000094d */ /* 0x014fea0003800000 */
[----:B------:R-:W-:Y:S05]  /*5470*/  BRA `(.L_x_100) ;  /* 0xfffffffc00e87947 */ /* 0x000fea000383ffff */
.L_x_85:
[----:B------:R-:W-:-:S06]  /*5480*/  UISETP.GE.AND UP1, UPT, UR10, 0x4, UPT ;  /* 0x000000040a00788c */ /* 0x000fcc000bf26270 */
[----:B------:R-:W-:-:S13]  /*5490*/  PLOP3.LUT P0, PT, PT, PT, UP1, 0x80, 0x8 ;  /* 0x000000000008781c */ /* 0x000fda0003f0f018 */
[----:B------:R-:W-:Y:S05]  /*54a0*/  @!P0 EXIT ;  /* 0x000000000000894d */ /* 0x000fea0003800000 */
[----:B------:R-:W-:Y:S01]  /*54b0*/  BAR.SYNC.DEFER_BLOCKING 0x6, 0xa0 ;  /* 0x0182800000007b1d */ /* 0x000fe20000010000 */
[C---:B------:R-:W-:Y:S01]  /*54c0*/  IMAD.SHL.U32 R2, R105.reuse, 0x20, RZ ;  /* 0x0000002069027824 */ /* 0x040fe200078e00ff */
[C---:B------:R-:W-:Y:S01]  /*54d0*/  SHF.L.U32 R46, R105.reuse, 0x10, RZ ;  /* 0x00000010692e7819 */ /* 0x040fe200000006ff */
[C---:B------:R-:W-:Y:S01]  /*54e0*/  IMAD.SHL.U32 R104, R105.reuse, 0x4, RZ ;  /* 0x0000000469687824 */ /* 0x040fe200078e00ff */
[C---:B------:R-:W-:Y:S01]  /*54f0*/  LOP3.LUT R106, R105.reuse, 0x60, RZ, 0xc0, !PT ;  /* 0x00000060696a7812 */ /* 0x040fe200078ec0ff */
[----:B------:R-:W-:Y:S01]  /*5500*/  HFMA2 R101, -RZ, RZ, 0, 5.9604644775390625e-08 ;  /* 0x00000001ff657431 */ /* 0x000fe200000001ff */
[----:B------:R-:W-:Y:S02]  /*5510*/  UMOV UR48, 0x400 ;  /* 0x0000040000307882 */ /* 0x000fe40000000000 */
[----:B------:R-:W1:Y:S01]  /*5520*/  LDC R95, c[0x0][0x370] ;  /* 0x0000dc00ff5f7b82 */ /* 0x000e620000000800 */
[----:B------:R-:W-:Y:S01]  /*5530*/  ULEA UR48, UR37, UR48, 0x18 ;  /* 0x0000003025307291 */ /* 0x000fe2000f8ec0ff */
[----:B------:R-:W-:Y:S01]  /*5540*/  LOP3.LUT R3, R2, 0xc0, RZ, 0xc0, !PT ;  /* 0x000000c002037812 */ /* 0x000fe200078ec0ff */
[----:B------:R-:W-:Y:S01]  /*5550*/  HFMA2 R99, -RZ, RZ, 0, 0 ;  /* 0x00000000ff637431 */ /* 0x000fe200000001ff */
[----:B------:R-:W-:Y:S01]  /*5560*/  LOP3.LUT R103, R105, 0x2, RZ, 0xc0, !PT ;  /* 0x0000000269677812 */ /* 0x000fe200078ec0ff */
[----:B------:R-:W-:Y:S01]  /*5570*/  UIADD3 UR4, UPT, UPT, UR48, 0x200, URZ ;  /* 0x0000020030047890 */ /* 0x000fe2000fffe0ff */
[----:B------:R-:W-:Y:S01]  /*5580*/  LOP3.LUT R104, R3, 0x18, R104, 0xf8, !PT ;  /* 0x0000001803687812 */ /* 0x000fe200078ef868 */
[----:B------:R-:W-:Y:S01]  /*5590*/  IMAD.MOV.U32 R45, RZ, RZ, RZ ;  /* 0x000000ffff2d7224 */ /* 0x000fe200078e00ff */
[----:B------:R-:W2:Y:S01]  /*55a0*/  LDC R42, c[0x0][0xb0c] ;  /* 0x0002c300ff2a7b82 */ /* 0x000ea20000000800 */
[----:B------:R-:W-:Y:S01]  /*55b0*/  LOP3.LUT R46, R46, 0x600000, RZ, 0xc0, !PT ;  /* 0x006000002e2e7812 */ /* 0x000fe200078ec0ff */
[----:B------:R-:W-:Y:S01]  /*55c0*/  IMAD.MOV.U32 R109, RZ, RZ, RZ ;  /* 0x000000ffff6d7224 */ /* 0x000fe200078e00ff */
[----:B------:R-:W-:Y:S01]  /*55d0*/  LOP3.LUT R104, R104, 0xf20, R2, 0xf8, !PT ;  /* 0x00000f2068687812 */ /* 0x000fe200078ef802 */
[----:B------:R-:W-:Y:S01]  /*55e0*/  IMAD.U32 R97, RZ, RZ, UR4 ;  /* 0x00000004ff617e24 */ /* 0x000fe2000f8e00ff */
[----:B------:R-:W-:Y:S01]  /*55f0*/  LOP3.LUT R105, R105, 0x4, RZ, 0xc0, !PT ;  /* 0x0000000469697812 */ /* 0x000fe200078ec0ff */
[----:B------:R-:W3:Y:S01]  /*5600*/  LDCU.64 UR52, c[0x0][0x348] ;  /* 0x00006900ff3477ac */ /* 0x000ee20008000a00 */
[----:B------:R-:W-:Y:S01]  /*5610*/  MOV R100, RZ ;  /* 0x000000ff00647202 */ /* 0x000fe20000000f00 */
[----:B------:R-:W4:Y:S01]  /*5620*/  LDC R93, c[0x0][0xb20] ;  /* 0x0002c800ff5d7b82 */ /* 0x000f220000000800 */
[----:B------:R-:W3:Y:S01]  /*5630*/  LDS R0, [UR48+0x140] ;  /* 0x00014030ff007984 */ /* 0x000ee20008000800 */
[----:B------:R-:W-:Y:S01]  /*5640*/  IMAD R104, R104, 0x2, R97 ;  /* 0x0000000268687824 */ /* 0x000fe200078e0261 */
[----:B------:R-:W1:Y:S03]  /*5650*/  LDCU.64 UR38, c[0x0][0x888] ;  /* 0x00011100ff2677ac */ /* 0x000e660008000a00 */
[--C-:B------:R-:W-:Y:S01]  /*5660*/  IMAD R103, R103, -0x10, R104.reuse ;  /* 0xfffffff067677824 */ /* 0x100fe200078e0268 */
[----:B------:R-:W1:Y:S01]  /*5670*/  LDCU.64 UR44, c[0x0][0x890] ;  /* 0x00011200ff2c77ac */ /* 0x000e620008000a00 */
[----:B------:R-:W1:Y:S01]  /*5680*/  LDC R41, c[0x0][0xb30] ;  /* 0x0002cc00ff297b82 */ /* 0x000e620000000800 */
[----:B------:R-:W-:Y:S01]  /*5690*/  IMAD R102, R105, -0x10, R104 ;  /* 0xfffffff069667824 */ /* 0x000fe200078e0268 */
[----:B------:R-:W-:Y:S01]  /*56a0*/  UMOV UR49, URZ ;  /* 0x000000ff00317c82 */ /* 0x000fe20008000000 */
[----:B------:R-:W-:-:S05]  /*56b0*/  UMOV UR51, URZ ;  /* 0x000000ff00337c82 */ /* 0x000fca0008000000 */
[----:B------:R-:W1:Y:S08]  /*56c0*/  LDC.64 R88, c[0x0][0xb10] ;  /* 0x0002c400ff587b82 */ /* 0x000e700000000a00 */
[----:B------:R-:W1:Y:S08]  /*56d0*/  LDC.64 R38, c[0x0][0xb18] ;  /* 0x0002c600ff267b82 */ /* 0x000e700000000a00 */
[----:B------:R-:W1:Y:S08]  /*56e0*/  LDC.64 R36, c[0x0][0xb28] ;  /* 0x0002ca00ff247b82 */ /* 0x000e700000000a00 */
[----:B------:R-:W1:Y:S01]  /*56f0*/  LDC.64 R86, c[0x0][0x8b0] ;  /* 0x00022c00ff567b82 */ /* 0x000e620000000a00 */
[----:B---3--:R-:W-:-:S07]  /*5700*/  IMAD.IADD R46, R0, 0x1, R46 ;  /* 0x00000001002e7824 */ /* 0x008fce00078e022e */
[----:B------:R-:W3:Y:S08]  /*5710*/  LDC.64 R84, c[0x0][0x8a8] ;  /* 0x00022a00ff547b82 */ /* 0x000ef00000000a00 */
[----:B--2-4-:R-:W1:Y:S02]  /*5720*/  LDC R94, c[0x0][0x374] ;  /* 0x0000dd00ff5e7b82 */ /* 0x014e640000000800 */
.L_x_144:
[----:B------:R-:W-:Y:S02]  /*5730*/  LEA R0, R109, UR48, 0x3 ;  /* 0x000000306d007c11 */ /* 0x000fe4000f8e18ff */
[----:B------:R-:W-:Y:S02]  /*5740*/  SHF.L.U32 R2, R99, 0x1f, RZ ;  /* 0x0000001f63027819 */ /* 0x000fe400000006ff */
[----:B-1----:R-:W-:Y:S02]  /*5750*/  LEA R16, R109, UR48, 0x4 ;  /* 0x000000306d107c11 */ /* 0x002fe4000f8e20ff */
[----:B------:R-:W2:Y:S02]  /*5760*/  SYNCS.PHASECHK.TRANS64.TRYWAIT P0, [R0+URZ+0x90], R2 ;  /* 0x00009002000075a7 */ /* 0x000ea400080011ff */
[----:B--23--:R-:W-:Y:S05]  /*5770*/  @!P0 BRA `(.L_x_101) ;  /* 0x0000004800c08947 */ /* 0x00cfea0003800000 */
.L_x_195:
[----:B------:R-:W4:Y:S01]  /*5780*/  LDC.64 R10, c[0x0][0xb10] ;  /* 0x0002c400ff0a7b82 */ /* 0x000f220000000a00 */
[----:B------:R-:W3:Y:S01]  /*5790*/  LDS.128 R16, [R16+0x120] ;  /* 0x0001200010107984 */ /* 0x000ee20000000c00 */
[----:B-1----:R-:W-:Y:S01]  /*57a0*/  ISETP.NE.AND P1, PT, R41, 0x1, PT ;  /* 0x000000012900780c */ /* 0x002fe20003f25270 */
[----:B--2---:R-:W-:Y:S01]  /*57b0*/  VIADD R0, R0, 0xa0 ;  /* 0x000000a000007836 */ /* 0x004fe20000000000 */
[----:B------:R-:W-:Y:S04]  /*57c0*/  ISETP.GE.AND P0, PT, R40, 0x1, PT ;  /* 0x000000012800780c */ /* 0x000fe80003f06270 */
[----:B------:R-:W1:Y:S01]  /*57d0*/  LDC.64 R8, c[0x0][0xb18] ;  /* 0x0002c600ff087b82 */ /* 0x000e620000000a00 */
[----:B------:R-:W-:Y:S01]  /*57e0*/  PRMT R0, RZ, 0x654, R0 ;  /* 0x00000654ff007816 */ /* 0x000fe20000000000 */
[----:B------:R-:W-:Y:S01]  /*57f0*/  @!PT LDS RZ, [RZ] ;  /* 0x00000000fffff984 */ /* 0x000fe20000000800 */
[----:B------:R-:W-:Y:S01]  /*5800*/  @!PT LDS RZ, [RZ] ;  /* 0x00000000fffff984 */ /* 0x000fe20000000800 */
[----:B------:R-:W-:Y:S01]  /*5810*/  @!PT LDS RZ, [RZ] ;  /* 0x00000000fffff984 */ /* 0x000fe20000000800 */
[----:B------:R-:W-:Y:S01]  /*5820*/  @!PT LDS RZ, [RZ] ;  /* 0x00000000fffff984 */ /* 0x000fe20000000800 */
[----:B------:R2:W-:Y:S06]  /*5830*/  MEMBAR.ALL.CTA ;  /* 0x0000000000007992 */ /* 0x0005ec0000008000 */
[----:B--2---:R-:W2:Y:S01]  /*5840*/  FENCE.VIEW.ASYNC.S ;  /* 0x00000000000073c6 */ /* 0x004ea20000000000 */
[----:B------:R-:W1:Y:S08]  /*5850*/  @!P1 LDC R12, c[0x0][0xb20] ;  /* 0x0002c800ff0c9b82 */ /* 0x000e700000000800 */
[----:B------:R-:W1:Y:S01]  /*5860*/  @!P1 LDC R7, c[0x0][0xb0c] ;  /* 0x0002c300ff079b82 */ /* 0x000e620000000800 */
[----:B--2---:R2:W-:Y:S01]  /*5870*/  SYNCS.ARRIVE.TRANS64.RED.A1T0 RZ, [R0+URZ], RZ ;  /* 0x000000ff00ff79a7 */ /* 0x0045e200081004ff */
[----:B---3--:R-:W-:Y:S04]  /*5880*/  LOP3.LUT P4, RZ, R18, 0x1, RZ, 0xc0, !PT ;  /* 0x0000000112ff7812 */ /* 0x008fe8000788c0ff */
[----:B------:R-:W-:Y:S09]  /*5890*/  P2R R107, PR, RZ, 0x10 ;  /* 0x00000010ff6b7803 */ /* 0x000ff20000000000 */
[----:B------:R-:W-:Y:S02]  /*58a0*/  @P4 MOV R44, R16 ;  /* 0x00000010002c4202 */ /* 0x000fe40000000f00 */
[----:B------:R-:W-:Y:S01]  /*58b0*/  @P4 LOP3.LUT R43, R17, 0xffff, RZ, 0xc0, !PT ;  /* 0x0000ffff112b4812 */ /* 0x000fe200078ec0ff */
[----:B--2-4-:R-:W-:Y:S06]  /*58c0*/  @!P0 BRA `(.L_x_102) ;  /* 0x0000000000a48947 */ /* 0x014fec0003800000 */
[----:B------:R-:W-:Y:S01]  /*58d0*/  IMAD.HI.U32 R0, R94, R39, RZ ;  /* 0x000000275e007227 */ /* 0x000fe200078e00ff */
[----:B------:R-:W-:Y:S02]  /*58e0*/  ISETP.NE.AND P0, PT, R38, 0x1, PT ;  /* 0x000000012600780c */ /* 0x000fe40003f05270 */
[----:B------:R-:W-:Y:S01]  /*58f0*/  ISETP.NE.AND P2, PT, R40, 0x1, PT ;  /* 0x000000012800780c */ /* 0x000fe20003f45270 */
[----:B------:R-:W-:Y:S01]  /*5900*/  IMAD.HI.U32 R4, R95, R88, RZ ;  /* 0x000000585f047227 */ /* 0x000fe200078e00ff */
[----:B------:R-:W-:Y:S02]  /*5910*/  SHF.R.U32.HI R0, RZ, R93, R0 ;  /* 0x0000005dff007219 */ /* 0x000fe40000011600 */
[----:B------:R-:W-:Y:S01]  /*5920*/  ISETP.NE.AND P3, PT, R42, 0x1, PT ;  /* 0x000000012a00780c */ /* 0x000fe20003f65270 */
[----:B------:R-:W-:Y:S01]  /*5930*/  IMAD.HI.U32 R6, R43, R39, RZ ;  /* 0x000000272b067227 */ /* 0x000fe200078e00ff */
[-C--:B------:R-:W-:Y:S02]  /*5940*/  SHF.R.U32.HI R4, RZ, R89.reuse, R4 ;  /* 0x00000059ff047219 */ /* 0x080fe40000011604 */
[----:B------:R-:W-:Y:S01]  /*5950*/  SEL R0, R94, R0, !P0 ;  /* 0x000000005e007207 */ /* 0x000fe20004000000 */
[----:B------:R-:W-:Y:S01]  /*5960*/  IMAD.HI.U32 R5, R44, R88, RZ ;  /* 0x000000582c057227 */ /* 0x000fe200078e00ff */
[----:B------:R-:W-:Y:S03]  /*5970*/  SEL R4, R95, R4, !P3 ;  /* 0x000000045f047207 */ /* 0x000fe60005800000 */
[-C--:B------:R-:W-:Y:S01]  /*5980*/  IMAD.HI.U32 R3, R0, R36.reuse, RZ ;  /* 0x0000002400037227 */ /* 0x080fe200078e00ff */
[----:B------:R-:W-:Y:S03]  /*5990*/  SHF.R.U32.HI R5, RZ, R89, R5 ;  /* 0x00000059ff057219 */ /* 0x000fe60000011605 */
[----:B------:R-:W-:Y:S01]  /*59a0*/  IMAD.HI.U32 R2, R4, R36, RZ ;  /* 0x0000002404027227 */ /* 0x000fe200078e00ff */
[----:B------:R-:W-:Y:S02]  /*59b0*/  @P2 SHF.R.U32.HI R0, RZ, R37, R3 ;  /* 0x00000025ff002219 */ /* 0x000fe40000011603 */
[----:B------:R-:W-:Y:S02]  /*59c0*/  SHF.R.U32.HI R3, RZ, R93, R6 ;  /* 0x0000005dff037219 */ /* 0x000fe40000011606 */
[----:B------:R-:W-:Y:S01]  /*59d0*/  @P2 SHF.R.U32.HI R4, RZ, R37, R2 ;  /* 0x00000025ff042219 */ /* 0x000fe20000011602 */
[----:B------:R-:W-:Y:S01]  /*59e0*/  IMAD R0, R40, R0, RZ ;  /* 0x0000000028007224 */ /* 0x000fe200078e02ff */
[----:B------:R-:W-:Y:S02]  /*59f0*/  SEL R3, R43, R3, !P0 ;  /* 0x000000032b037207 */ /* 0x000fe40004000000 */
[----:B------:R-:W-:Y:S01]  /*5a00*/  SEL R2, R44, R5, !P3 ;  /* 0x000000052c027207 */ /* 0x000fe20005800000 */
[----:B------:R-:W-:Y:S01]  /*5a10*/  IMAD R5, R40, R4, RZ ;  /* 0x0000000428057224 */ /* 0x000fe200078e02ff */
[C---:B------:R-:W-:Y:S01]  /*5a20*/  ISETP.GE.AND P0, PT, R3.reuse, R0, PT ;  /* 0x000000000300720c */ /* 0x040fe20003f06270 */
[C---:B------:R-:W-:Y:S03]  /*5a30*/  IMAD.HI.U32 R0, R3.reuse, R36, RZ ;  /* 0x0000002403007227 */ /* 0x040fe600078e00ff */
[C---:B------:R-:W-:Y:S02]  /*5a40*/  ISETP.GE.OR P0, PT, R2.reuse, R5, P0 ;  /* 0x000000050200720c */ /* 0x040fe40000706670 */
[----:B------:R-:W-:Y:S04]  /*5a50*/  SHF.R.U32.HI R0, RZ, R37, R0 ;  /* 0x00000025ff007219 */ /* 0x000fe80000011600 */
[C---:B------:R-:W-:Y:S05]  /*5a60*/  SEL R6, R3.reuse, R0, !P2 ;  /* 0x0000000003067207 */ /* 0x040fea0005000000 */
        /* <DEDUP_REMOVED lines=14> */
[----:B------:R-:W-:Y:S07]  /*5b50*/  IMAD R43, R3, R38, R43 ;  /* 0x00000026032b7224 */ /* 0x000fee00078e022b */
.L_x_102:
[----:B-1----:R-:W-:Y:S01]  /*5b60*/  @!P1 ISETP.NE.AND P0, PT, R8, 0x1, PT ;  /* 0x000000010800980c */ /* 0x002fe20003f05270 */
[----:B------:R-:W-:Y:S01]  /*5b70*/  @!P1 IMAD.HI.U32 R2, R43, R9, RZ ;  /* 0x000000092b029227 */ /* 0x000fe200078e00ff */
[----:B------:R-:W-:Y:S01]  /*5b80*/  R2UR UR42, R14 ;  /* 0x000000000e2a72ca */ /* 0x000fe200000e0000 */
[----:B------:R-:W-:Y:S01]  /*5b90*/  BSSY.RECONVERGENT B6, `(.L_x_103) ;  /* 0x0000031000067945 */ /* 0x000fe20003800200 */
[----:B------:R-:W-:Y:S01]  /*5ba0*/  R2UR UR41, R15 ;  /* 0x000000000f2972ca */ /* 0x000fe200000e0000 */
[C---:B------:R-:W-:Y:S01]  /*5bb0*/  @!P1 IMAD.HI.U32 R0, R44.reuse, R10, RZ ;  /* 0x0000000a2c009227 */ /* 0x040fe200078e00ff */
[----:B------:R-:W-:Y:S02]  /*5bc0*/  @!P1 SHF.R.U32.HI R2, RZ, R12, R2 ;  /* 0x0000000cff029219 */ /* 0x000fe40000011602 */
[----:B------:R-:W-:Y:S01]  /*5bd0*/  @!P1 ISETP.NE.AND P2, PT, R7, 0x1, PT ;  /* 0x000000010700980c */ /* 0x000fe20003f45270 */
[----:B------:R-:W-:Y:S01]  /*5be0*/  VIADD R109, R109, 0x1 ;  /* 0x000000016d6d7836 */ /* 0x000fe20000000000 */
[----:B------:R-:W-:Y:S02]  /*5bf0*/  @!P1 SEL R2, R43, R2, !P0 ;  /* 0x000000022b029207 */ /* 0x000fe40004000000 */
[----:B------:R-:W-:Y:S02]  /*5c00*/  @!P1 SHF.R.U32.HI R0, RZ, R11, R0 ;  /* 0x0000000bff009219 */ /* 0x000fe40000011600 */
[----:B------:R-:W-:Y:S01]  /*5c10*/  LOP3.LUT P0, RZ, R97, 0x1b0, RZ, 0xc0, !PT ;  /* 0x000001b061ff7812 */ /* 0x000fe2000780c0ff */
[----:B------:R-:W-:Y:S01]  /*5c20*/  USHF.L.U32 UR42, UR42, 0x7, URZ ;  /* 0x000000072a2a7899 */ /* 0x000fe200080006ff */
[----:B------:R-:W-:Y:S01]  /*5c30*/  @!P1 SEL R3, R44, R0, !P2 ;  /* 0x000000002c039207 */ /* 0x000fe20005000000 */
[----:B------:R-:W-:Y:S01]  /*5c40*/  USHF.L.U32 UR41, UR41, 0x7, URZ ;  /* 0x0000000729297899 */ /* 0x000fe200080006ff */
[----:B------:R-:W-:Y:S03]  /*5c50*/  @P4 SHF.R.U32.HI R98, RZ, 0x10, R17 ;  /* 0x00000010ff624819 */ /* 0x000fe60000011611 */
[----:B------:R-:W-:Y:S02]  /*5c60*/  @!P1 IMAD.IADD R0, R2, 0x1, -R3 ;  /* 0x0000000102009824 */ /* 0x000fe400078e0a03 */
[----:B------:R-:W-:Y:S02]  /*5c70*/  @!P1 IMAD.IADD R2, R3, 0x1, -R2 ;  /* 0x0000000103029824 */ /* 0x000fe400078e0a02 */
[----:B------:R-:W-:Y:S02]  /*5c80*/  @!P1 IMAD R44, R0, R7, R44 ;  /* 0x00000007002c9224 */ /* 0x000fe400078e022c */
[----:B------:R-:W-:Y:S01]  /*5c90*/  @!P1 IMAD R43, R2, R8, R43 ;  /* 0x00000008022b9224 */ /* 0x000fe200078e022b */
[----:B------:R-:W-:Y:S06]  /*5ca0*/  @!P0 BRA `(.L_x_104) ;  /* 0x00000000007c8947 */ /* 0x000fec0003800000 */
[----:B------:R-:W1:Y:S01]  /*5cb0*/  LDCU.64 UR8, c[0x4][0x80] ;  /* 0x01001000ff0877ac */ /* 0x000e620008000a00 */
[----:B------:R-:W-:Y:S01]  /*5cc0*/  MOV R2, 0x0 ;  /* 0x0000000000027802 */ /* 0x000fe20000000f00 */
[----:B------:R-:W-:Y:S02]  /*5cd0*/  HFMA2 R12, -RZ, RZ, 0, 5.9604644775390625e-08 ;  /* 0x00000001ff0c7431 */ /* 0x000fe400000001ff */
[----:B------:R-:W-:Y:S01]  /*5ce0*/  IMAD.MOV.U32 R8, RZ, RZ, 0x70 ;  /* 0x00000070ff087424 */ /* 0x000fe200078e00ff */
[----:B------:R2:W3:Y:S01]  /*5cf0*/  LDC.64 R14, c[0x4][R2] ;  /* 0x01000000020e7b82 */ /* 0x0004e20000000a00 */
[----:B------:R-:W4:Y:S01]  /*5d00*/  LDCU.64 UR6, c[0x4][0x88] ;  /* 0x01001100ff0677ac */ /* 0x000f220008000a00 */
[----:B------:R-:W-:Y:S01]  /*5d10*/  IMAD.MOV.U32 R13, RZ, RZ, RZ ;  /* 0x000000ffff0d7224 */ /* 0x000fe200078e00ff */
[----:B------:R-:W2:Y:S01]  /*5d20*/  LDCU.64 UR4, c[0x4][0x8] ;  /* 0x01000100ff0477ac */ /* 0x000ea20008000a00 */
[----:B-1----:R-:W-:Y:S01]  /*5d30*/  MOV R5, UR9 ;  /* 0x0000000900057c02 */ /* 0x002fe20008000f00 */
[----:B------:R-:W-:Y:S01]  /*5d40*/  IMAD.U32 R4, RZ, RZ, UR8 ;  /* 0x00000008ff047e24 */ /* 0x000fe2000f8e00ff */
[----:B----4-:R-:W-:Y:S01]  /*5d50*/  MOV R7, UR7 ;  /* 0x0000000700077c02 */ /* 0x010fe20008000f00 */
[----:B------:R-:W-:Y:S01]  /*5d60*/  IMAD.U32 R6, RZ, RZ, UR6 ;  /* 0x00000006ff067e24 */ /* 0x000fe2000f8e00ff */
[----:B--2---:R-:W-:Y:S01]  /*5d70*/  MOV R11, UR5 ;  /* 0x00000005000b7c02 */ /* 0x004fe20008000f00 */
[----:B------:R-:W-:Y:S02]  /*5d80*/  IMAD.U32 R10, RZ, RZ, UR4 ;  /* 0x00000004ff0a7e24 */ /* 0x000fe4000f8e00ff */
[----:B------:R-:W-:Y:S07]  /*5d90*/  LEPC R20, `(.L_x_105) ;  /* 0x000000001014794e */ /* 0x000fee0000000000 */
[----:B---3-5:R-:W-:Y:S05]  /*5da0*/  CALL.ABS.NOINC R14 ;  /* 0x000000000e007343 */ /* 0x028fea0003c00000 */
.L_x_105:
[----:B------:R-:W1:Y:S01]  /*5db0*/  LDCU.64 UR8, c[0x4][0x80] ;  /* 0x01001000ff0877ac */ /* 0x000e620008000a00 */
[----:B------:R-:W2:Y:S01]  /*5dc0*/  LDC.64 R2, c[0x4][R2] ;  /* 0x0100000002027b82 */ /* 0x000ea20000000a00 */
[----:B------:R-:W-:Y:S02]  /*5dd0*/  HFMA2 R12, -RZ, RZ, 0, 5.9604644775390625e-08 ;  /* 0x00000001ff0c7431 */ /* 0x000fe400000001ff */
[----:B------:R-:W-:Y:S02]  /*5de0*/  IMAD.MOV.U32 R8, RZ, RZ, 0x70 ;  /* 0x00000070ff087424 */ /* 0x000fe400078e00ff */
[----:B------:R-:W-:Y:S01]  /*5df0*/  IMAD.MOV.U32 R13, RZ, RZ, RZ ;  /* 0x000000ffff0d7224 */ /* 0x000fe200078e00ff */
[----:B------:R-:W3:Y:S01]  /*5e00*/  LDCU.64 UR6, c[0x4][0x88] ;  /* 0x01001100ff0677ac */ /* 0x000ee20008000a00 */
[----:B------:R-:W4:Y:S01]  /*5e10*/  LDCU.64 UR4, c[0x4][0x8] ;  /* 0x01000100ff0477ac */ /* 0x000f220008000a00 */
[----:B-1----:R-:W-:Y:S02]  /*5e20*/  MOV R4, UR8 ;  /* 0x0000000800047c02 */ /* 0x002fe40008000f00 */
[----:B------:R-:W-:Y:S02]  /*5e30*/  MOV R5, UR9 ;  /* 0x0000000900057c02 */ /* 0x000fe40008000f00 */
[----:B---3--:R-:W-:Y:S01]  /*5e40*/  MOV R7, UR7 ;  /* 0x0000000700077c02 */ /* 0x008fe20008000f00 */
[----:B------:R-:W-:Y:S01]  /*5e50*/  IMAD.U32 R6, RZ, RZ, UR6 ;  /* 0x00000006ff067e24 */ /* 0x000fe2000f8e00ff */
[----:B----4-:R-:W-:Y:S01]  /*5e60*/  MOV R11, UR5 ;  /* 0x00000005000b7c02 */ /* 0x010fe20008000f00 */
[----:B------:R-:W-:Y:S02]  /*5e70*/  IMAD.U32 R10, RZ, RZ, UR4 ;  /* 0x00000004ff0a7e24 */ /* 0x000fe4000f8e00ff */
[----:B------:R-:W-:Y:S07]  /*5e80*/  LEPC R20, `(.L_x_104) ;  /* 0x000000001014794e */ /* 0x000fee0000000000 */
[----:B--2---:R-:W-:Y:S05]  /*5e90*/  CALL.ABS.NOINC R2 ;  /* 0x0000000002007343 */ /* 0x004fea0003c00000 */
.L_x_104:
[----:B------:R-:W-:Y:S05]  /*5ea0*/  BSYNC.RECONVERGENT B6 ;  /* 0x0000000000067941 */ /* 0x000fea0003800200 */
.L_x_103:
[----:B------:R-:W-:Y:S01]  /*5eb0*/  ISETP.NE.U32.AND P4, PT, R86, RZ, PT ;  /* 0x000000ff5600720c */ /* 0x000fe20003f85070 */
[----:B------:R-:W-:Y:S01]  /*5ec0*/  UISETP.NE.AND UP2, UPT, UR50, URZ, UPT ;  /* 0x000000ff3200728c */ /* 0x000fe2000bf45270 */
[----:B------:R-:W-:Y:S01]  /*5ed0*/  ISETP.NE.U32.AND P2, PT, RZ, UR38, PT ;  /* 0x00000026ff007c0c */ /* 0x000fe2000bf45070 */
[----:B------:R-:W-:Y:S01]  /*5ee0*/  UISETP.NE.U32.AND UP1, UPT, UR44, URZ, UPT ;  /* 0x000000ff2c00728c */ /* 0x000fe2000bf25070 */
[----:B------:R-:W-:Y:S01]  /*5ef0*/  ISETP.NE.AND.EX P4, PT, R87, RZ, PT, P4 ;  /* 0x000000ff5700720c */ /* 0x000fe20003f85340 */
[----:B------:R-:W-:Y:S01]  /*5f00*/  UPLOP3.LUT UP0, UPT, UPT, UPT, UPT, 0x40, 0x4 ;  /* 0x000000000004789c */ /* 0x000fe20003f0e870 */
[----:B------:R-:W-:Y:S01]  /*5f10*/  ISETP.NE.AND.EX P2, PT, RZ, UR39, PT, P2 ;  /* 0x00000027ff007c0c */ /* 0x000fe2000bf45320 */
[----:B------:R-:W-:Y:S01]  /*5f20*/  UISETP.NE.AND.EX UP1, UPT, UR45, URZ, UPT, UP1 ;  /* 0x000000ff2d00728c */ /* 0x000fe2000bf25310 */
[----:B------:R-:W-:Y:S04]  /*5f30*/  PLOP3.LUT P1, PT, PT, PT, UP2, 0x80, 0x8 ;  /* 0x000000000008781c */ /* 0x000fe80003f2f028 */
[----:B------:R-:W-:Y:S06]  /*5f40*/  @UP2 UPLOP3.LUT UP0, UPT, UPT, UPT, UP1, 0x80, 0x8 ;  /* 0x000000000008289c */ /* 0x000fec0003f0f010 */
[----:B------:R-:W-:Y:S01]  /*5f50*/  PLOP3.LUT P0, PT, PT, PT, UP0, 0x80, 0x8 ;  /* 0x000000000008781c */ /* 0x000fe20003f0f008 */
[----:B------:R-:W-:Y:S01]  /*5f60*/  @!UPT UIADD3 URZ, UPT, UPT, URZ, URZ, URZ ;  /* 0x000000fffffff290 */ /* 0x000fe2000fffe0ff */
[----:B------:R-:W-:Y:S11]  /*5f70*/  BRA.U !UP1, `(.L_x_106) ;  /* 0x0000000109387547 */ /* 0x000ff6000b800000 */
[----:B------:R-:W-:Y:S01]  /*5f80*/  UISETP.NE.U32.AND UP0, UPT, UR38, URZ, UPT ;  /* 0x000000ff2600728c */ /* 0x000fe2000bf05070 */
[----:B------:R-:W-:Y:S02]  /*5f90*/  HFMA2 R0, -RZ, RZ, 0, 5.9604644775390625e-08 ;  /* 0x00000001ff007431 */ /* 0x000fe400000001ff */
[----:B------:R-:W-:Y:S01]  /*5fa0*/  IMAD.MOV.U32 R92, RZ, RZ, 0x1 ;  /* 0x00000001ff5c7424 */ /* 0x000fe200078e00ff */
[----:B------:R-:W-:Y:S06]  /*5fb0*/  UISETP.NE.AND.EX UP0, UPT, UR39, URZ, UPT, UP0 ;  /* 0x000000ff2700728c */ /* 0x000fec000bf05300 */
[----:B------:R-:W-:Y:S05]  /*5fc0*/  PLOP3.LUT P3, PT, PT, PT, UP0, 0x80, 0x8 ;  /* 0x000000000008781c */ /* 0x000fea0003f6f008 */
[----:B------:R-:W1:Y:S01]  /*5fd0*/  @UP0 LDCU.64 UR6, c[0x0][0x888] ;  /* 0x00011100ff0607ac */ /* 0x000e620008000a00 */
[----:B------:R-:W-:Y:S07]  /*5fe0*/  @UP0 UIMAD UR4, UR36, UR44, URZ ;  /* 0x0000002c240402a4 */ /* 0x000fee000f8e02ff */
[----:B------:R-:W-:Y:S01]  /*5ff0*/  @!P3 PRMT R92, R0, 0x7610, R92 ;  /* 0x00007610005cb816 */ /* 0x000fe2000000005c */
[----:B-1----:R-:W-:Y:S03]  /*6000*/  @UP0 UIMAD.WIDE UR6, UR4, 0x4, UR6 ;  /* 0x00000004040608a5 */ /* 0x002fe6000f8e0206 */
[----:B------:R-:W1:Y:S03]  /*6010*/  @!UP0 LDCU UR4, c[0x0][0x880] ;  /* 0x00011000ff0487ac */ /* 0x000e660008000800 */
[----:B------:R-:W-:Y:S01]  /*6020*/  IMAD.U32 R2, RZ, RZ, UR6 ;  /* 0x00000006ff027e24 */ /* 0x000fe2000f8e00ff */
[----:B------:R-:W-:Y:S05]  /*6030*/  MOV R3, UR7 ;  /* 0x0000000700037c02 */ /* 0x000fea0008000f00 */
[----:B-----5:R2:W5:Y:S02]  /*6040*/  @P3 LDG.E R49, desc[UR46][R2.64] ;  /* 0x0000002e02313981 */ /* 0x020564000c1e1900 */
[----:B-12---:R-:W-:Y:S02]  /*6050*/  @!P3 IMAD.U32 R49, RZ, RZ, UR4 ;  /* 0x00000004ff31be24 */ /* 0x006fe4000f8e00ff */
.L_x_106:
[----:B------:R-:W-:Y:S05]  /*6060*/  @!P4 BRA `(.L_x_107) ;  /* 0x000000000020c947 */ /* 0x000fea0003800000 */
[----:B------:R-:W-:Y:S04]  /*6070*/  ISETP.NE.U32.AND P3, PT, R84, RZ, PT ;  /* 0x000000ff5400720c */ /* 0x000fe80003f65070 */
[----:B------:R-:W-:Y:S11]  /*6080*/  ISETP.NE.AND.EX P3, PT, R85, RZ, PT, P3 ;  /* 0x000000ff5500720c */ /* 0x000ff60003f65330 */
[----:B------:R-:W-:Y:S02]  /*6090*/  @!UPT UIADD3 URZ, UPT, UPT, URZ, URZ, URZ ;  /* 0x000000fffffff290 */ /* 0x000fe4000fffe0ff */
[----:B------:R-:W1:Y:S01]  /*60a0*/  @P3 LDC.64 R2, c[0x0][0x8a8] ;  /* 0x00022a00ff023b82 */ /* 0x000e620000000a00 */
[----:B------:R-:W-:Y:S04]  /*60b0*/  @P3 IMAD R0, R86, UR36, RZ ;  /* 0x0000002456003c24 */ /* 0x000fe8000f8e02ff */
[----:B-1----:R-:W-:Y:S05]  /*60c0*/  @P3 IMAD.WIDE R2, R0, 0x4, R2 ;  /* 0x0000000400023825 */ /* 0x002fea00078e0202 */
[----:B-----5:R1:W5:Y:S02]  /*60d0*/  @P3 LDG.E R47, desc[UR46][R2.64] ;  /* 0x0000002e022f3981 */ /* 0x020364000c1e1900 */
[----:B-1----:R-:W2:Y:S02]  /*60e0*/  @!P3 LDC R47, c[0x0][0x8a0] ;  /* 0x00022800ff2fbb82 */ /* 0x002ea40000000800 */
.L_x_107:
[----:B-----5:R-:W-:Y:S01]  /*60f0*/  FSETP.NEU.AND P3, PT, R49, RZ, PT ;  /* 0x000000ff3100720b */ /* 0x020fe20003f6d000 */
[----:B------:R-:W-:Y:S01]  /*6100*/  BSSY B1, `(.L_x_108) ;  /* 0x0000039000017945 */ /* 0x000fe20003800000 */
[----:B------:R-:W-:Y:S01]  /*6110*/  SEL R3, RZ, 0xffffffff, P2 ;  /* 0xffffffffff037807 */ /* 0x000fe20001000000 */
[----:B------:R-:W-:Y:S01]  /*6120*/  IMAD.MOV.U32 R61, RZ, RZ, 0x1 ;  /* 0x00000001ff3d7424 */ /* 0x000fe200078e00ff */
[----:B------:R-:W-:Y:S01]  /*6130*/  @P1 LOP3.LUT P2, RZ, R92, 0xff, RZ, 0xc0, !PT ;  /* 0x000000ff5cff1812 */ /* 0x000fe2000784c0ff */
[----:B------:R-:W-:Y:S01]  /*6140*/  IMAD R48, R45, 0x80, R46 ;  /* 0x000000802d307824 */ /* 0x000fe200078e022e */
[----:B------:R-:W-:Y:S01]  /*6150*/  @P1 SEL R0, RZ, 0xffffffff, P3 ;  /* 0xffffffffff001807 */ /* 0x000fe20001800000 */
[----:B------:R-:W-:Y:S01]  /*6160*/  IMAD R110, R105, -0x10, R103 ;  /* 0xfffffff0696e7824 */ /* 0x000fe200078e0267 */
[----:B------:R-:W-:Y:S01]  /*6170*/  LOP3.LUT R101, R101, 0x1, RZ, 0x3c, !PT ;  /* 0x0000000165657812 */ /* 0x000fe200078e3cff */
[----:B------:R-:W-:Y:S01]  /*6180*/  IMAD.MOV.U32 R60, RZ, RZ, RZ ;  /* 0x000000ffff3c7224 */ /* 0x000fe200078e00ff */
[----:B------:R-:W-:Y:S02]  /*6190*/  @P0 SEL R0, R3, R0, !P2 ;  /* 0x0000000003000207 */ /* 0x000fe40005000000 */
[----:B------:R-:W-:Y:S02]  /*61a0*/  CS2R R82, SRZ ;  /* 0x0000000000527805 */ /* 0x000fe4000001ff00 */
[----:B------:R-:W-:Y:S02]  /*61b0*/  LEA R112, R45, UR48, 0x3 ;  /* 0x000000302d707c11 */ /* 0x000fe4000f8e18ff */
[----:B------:R-:W-:Y:S02]  /*61c0*/  CS2R R80, SRZ ;  /* 0x0000000000507805 */ /* 0x000fe4000001ff00 */
[----:B------:R-:W-:Y:S02]  /*61d0*/  @P1 LOP3.LUT R0, R0, 0x1, RZ, 0xc0, !PT ;  /* 0x0000000100001812 */ /* 0x000fe400078ec0ff */
[----:B------:R-:W-:Y:S02]  /*61e0*/  CS2R R74, SRZ ;  /* 0x00000000004a7805 */ /* 0x000fe4000001ff00 */
[----:B------:R-:W-:Y:S02]  /*61f0*/  PLOP3.LUT P2, PT, PT, PT, UP1, 0x80, 0x8 ;  /* 0x000000000008781c */ /* 0x000fe40003f4f018 */
[----:B------:R-:W-:Y:S02]  /*6200*/  CS2R R72, SRZ ;  /* 0x0000000000487805 */ /* 0x000fe4000001ff00 */
[----:B------:R-:W-:Y:S02]  /*6210*/  ISETP.NE.U32.OR P5, PT, R0, 0x1, !P1 ;  /* 0x000000010000780c */ /* 0x000fe40004fa5470 */
[----:B------:R-:W-:Y:S02]  /*6220*/  CS2R R66, SRZ ;  /* 0x0000000000427805 */ /* 0x000fe4000001ff00 */
[----:B------:R-:W-:Y:S02]  /*6230*/  LOP3.LUT P4, R108, R92, 0xff, RZ, 0xc0, !PT ;  /* 0x000000ff5c6c7812 */ /* 0x000fe4000788c0ff */
[----:B------:R-:W-:Y:S02]  /*6240*/  CS2R R64, SRZ ;  /* 0x0000000000407805 */ /* 0x000fe4000001ff00 */
[----:B------:R-:W-:Y:S02]  /*6250*/  SEL R2, RZ, 0xffffffff, P3 ;  /* 0xffffffffff027807 */ /* 0x000fe40001800000 */
[----:B------:R-:W-:Y:S02]  /*6260*/  CS2R R58, SRZ ;  /* 0x00000000003a7805 */ /* 0x000fe4000001ff00 */
[----:B------:R-:W-:Y:S02]  /*6270*/  P2R R111, PR, RZ, 0x20 ;  /* 0x00000020ff6f7803 */ /* 0x000fe40000000000 */
[----:B------:R-:W-:Y:S02]  /*6280*/  CS2R R56, SRZ ;  /* 0x0000000000387805 */ /* 0x000fe4000001ff00 */
[----:B------:R-:W-:Y:S02]  /*6290*/  @P2 SEL R2, R3, R2, !P4 ;  /* 0x0000000203022207 */ /* 0x000fe40006000000 */
[----:B------:R-:W-:Y:S02]  /*62a0*/  @P5 SHF.L.U32 R0, R101, 0x1f, RZ ;  /* 0x0000001f65005819 */ /* 0x000fe400000006ff */
[----:B------:R-:W-:Y:S02]  /*62b0*/  LOP3.LUT R2, R2, 0x1, RZ, 0xc0, !PT ;  /* 0x0000000102027812 */ /* 0x000fe400078ec0ff */
[----:B------:R1:W3:Y:S02]  /*62c0*/  @P5 SYNCS.PHASECHK.TRANS64.TRYWAIT P1, [UR48+0x40], R0 ;  /* 0x00004000ff0055a7 */ /* 0x0002e40008021130 */
[----:B------:R-:W-:Y:S04]  /*62d0*/  ISETP.NE.U32.AND P2, PT, R2, 0x1, PT ;  /* 0x000000010200780c */ /* 0x000fe80003f45070 */
[----:B------:R-:W-:Y:S02]  /*62e0*/  P2R R62, PR, RZ, 0x4 ;  /* 0x00000004ff3e7803 */ /* 0x000fe40000000000 */
[----:B-1----:R-:W-:Y:S04]  /*62f0*/  SHF.L.U32 R0, R100, 0x1f, RZ ;  /* 0x0000001f64007819 */ /* 0x002fe800000006ff */
[----:B------:R1:W4:Y:S01]  /*6300*/  SYNCS.PHASECHK.TRANS64.TRYWAIT P0, [R112+URZ+0xb0], R0 ;  /* 0x0000b000700075a7 */ /* 0x00032200080011ff */
[----:B---3--:R-:W-:Y:S01]  /*6310*/  @P5 SEL R61, RZ, 0x1, !P1 ;  /* 0x00000001ff3d5807 */ /* 0x008fe20004800000 */
[----:B-1----:R-:W-:Y:S06]  /*6320*/  @!P5 BRA `(.L_x_109) ;  /* 0x000000000058d947 */ /* 0x002fec0003800000 */
[----:B------:R-:W-:Y:S01]  /*6330*/  IMAD.MOV.U32 R83, RZ, RZ, RZ ;  /* 0x000000ffff537224 */ /* 0x000fe200078e00ff */
[----:B------:R-:W-:Y:S01]  /*6340*/  ISETP.NE.AND P1, PT, R61, RZ, PT ;  /* 0x000000ff3d00720c */ /* 0x000fe20003f25270 */
[----:B------:R-:W-:Y:S01]  /*6350*/  BSSY B0, `(.L_x_110) ;  /* 0x000000c000007945 */ /* 0x000fe20003800000 */
[----:B------:R-:W-:Y:S02]  /*6360*/  CS2R R58, SRZ ;  /* 0x00000000003a7805 */ /* 0x000fe4000001ff00 */
[----:B------:R-:W-:Y:S02]  /*6370*/  CS2R R56, SRZ ;  /* 0x0000000000387805 */ /* 0x000fe4000001ff00 */
[----:B------:R-:W-:Y:S02]  /*6380*/  CS2R R66, SRZ ;  /* 0x0000000000427805 */ /* 0x000fe4000001ff00 */
[----:B------:R-:W-:Y:S02]  /*6390*/  CS2R R64, SRZ ;  /* 0x0000000000407805 */ /* 0x000fe4000001ff00 */
[----:B------:R-:W-:Y:S02]  /*63a0*/  CS2R R74, SRZ ;  /* 0x00000000004a7805 */ /* 0x000fe4000001ff00 */
[----:B------:R-:W-:Y:S02]  /*63b0*/  CS2R R72, SRZ ;  /* 0x0000000000487805 */ /* 0x000fe4000001ff00 */
[----:B------:R-:W-:Y:S01]  /*63c0*/  CS2R R80, SRZ ;  /* 0x0000000000507805 */ /* 0x000fe2000001ff00 */
[----:B------:R-:W-:Y:S06]  /*63d0*/  @P1 BRA `(.L_x_111) ;  /* 0x00000000000c1947 */ /* 0x000fec0003800000 */
[----:B------:R-:W-:Y:S04]  /*63e0*/  SHF.L.U32 R3, R101, 0x1f, RZ ;  /* 0x0000001f65037819 */ /* 0x000fe800000006ff */
[----:B------:R-:W1:Y:S02]  /*63f0*/  SYNCS.PHASECHK.TRANS64.TRYWAIT P1, [UR48+0x40], R3 ;  /* 0x00004003ff0075a7 */ /* 0x000e640008021130 */
[----:B-1----:R-:W-:Y:S05]  /*6400*/  @!P1 BRA `(.L_x_112) ;  /* 0x0000003c00b09947 */ /* 0x002fea0003800000 */
.L_x_111:
[----:B------:R-:W-:Y:S05]  /*6410*/  BSYNC B0 ;  /* 0x0000000000007941 */ /* 0x000fea0003800000 */
.L_x_110:
[----:B------:R-:W-:Y:S01]  /*6420*/  ISETP.NE.AND P1, PT, R62, RZ, PT ;  /* 0x000000ff3e00720c */ /* 0x000fe20003f25270 */
[----:B------:R-:W-:Y:S11]  /*6430*/  HFMA2 R60, -RZ, RZ, 0, 5.9604644775390625e-08 ;  /* 0x00000001ff3c7431 */ /* 0x000ff600000001ff */
[----:B------:R-:W-:Y:S01]  /*6440*/  @!UPT UIADD3 URZ, UPT, UPT, URZ, URZ, URZ ;  /* 0x000000fffffff290 */ /* 0x000fe2000fffe0ff */
[----:B------:R3:W1:Y:S04]  /*6450*/  @P1 LDS.128 R56, [R104] ;  /* 0x0000000068381984 */ /* 0x0006680000000c00 */
[----:B------:R3:W1:Y:S04]  /*6460*/  @P1 LDS.128 R64, [R103+0x10] ;  /* 0x0000100067401984 */ /* 0x0006680000000c00 */
[----:B------:R3:W1:Y:S04]  /*6470*/  @P1 LDS.128 R72, [R102+0x20] ;  /* 0x0000200066481984 */ /* 0x0006680000000c00 */
[----:B------:R3:W1:Y:S02]  /*6480*/  @P1 LDS.128 R80, [R110+0x30] ;  /* 0x000030006e501984 */ /* 0x0006640000000c00 */
.L_x_109:
[----:B------:R-:W-:Y:S05]  /*6490*/  BSYNC B1 ;  /* 0x0000000000017941 */ /* 0x000fea0003800000 */
.L_x_108:
[----:B-1----:R-:W-:Y:S04]  /*64a0*/  SHF.R.U32.HI R2, RZ, 0x15, R48 ;  /* 0x00000015ff027819 */ /* 0x002fe80000011630 */
[----:B------:R-:W-:Y:S01]  /*64b0*/  LOP3.LUT P1, RZ, R2, 0x3, R96, 0x48, !PT ;  /* 0x0000000302ff7812 */ /* 0x000fe20007824860 */
[----:B------:R-:W-:Y:S01]  /*64c0*/  @!UPT UIADD3 URZ, UPT, UPT, URZ, URZ, URZ ;  /* 0x000000fffffff290 */ /* 0x000fe2000fffe0ff */
[----:B----4-:R-:W-:Y:S11]  /*64d0*/  @P0 BRA `(.L_x_113) ;  /* 0x0000000000080947 */ /* 0x010ff60003800000 */
[----:B------:R-:W1:Y:S02]  /*64e0*/  SYNCS.PHASECHK.TRANS64.TRYWAIT P0, [R112+URZ+0xb0], R0 ;  /* 0x0000b000700075a7 */ /* 0x000e6400080011ff */
[----:B-1----:R-:W-:Y:S05]  /*64f0*/  @!P0 BRA `(.L_x_114) ;  /* 0x0000003c008c8947 */ /* 0x002fea0003800000 */
.L_x_113:
[----:B------:R-:W-:Y:S05]  /*6500*/  @!P1 BRA `(.L_x_115) ;  /* 0x0000000000409947 */ /* 0x000fea0003800000 */
[----:B------:R-:W4:Y:S01]  /*6510*/  LDCU.64 UR8, c[0x4][0x70] ;  /* 0x01000e00ff0877ac */ /* 0x000f220008000a00 */
[----:B------:R-:W-:Y:S01]  /*6520*/  MOV R3, 0x0 ;  /* 0x0000000000037802 */ /* 0x000fe20000000f00 */
[----:B------:R-:W-:Y:S02]  /*6530*/  HFMA2 R12, -RZ, RZ, 0, 5.9604644775390625e-08 ;  /* 0x00000001ff0c7431 */ /* 0x000fe400000001ff */
[----:B------:R-:W-:Y:S02]  /*6540*/  IMAD.MOV.U32 R8, RZ, RZ, 0x192 ;  /* 0x00000192ff087424 */ /* 0x000fe400078e00ff */
[----:B------:R-:W-:Y:S01]  /*6550*/  IMAD.MOV.U32 R13, RZ, RZ, RZ ;  /* 0x000000ffff0d7224 */ /* 0x000fe200078e00ff */
[----:B------:R-:W5:Y:S01]  /*6560*/  LDCU.64 UR6, c[0x4][0x78] ;  /* 0x01000f00ff0677ac */ /* 0x000f620008000a00 */
[----:B------:R-:W1:Y:S01]  /*6570*/  LDC.64 R2, c[0x4][R3] ;  /* 0x0100000003027b82 */ /* 0x000e620000000a00 */
[----:B------:R-:W2:Y:S01]  /*6580*/  LDCU.64 UR4, c[0x4][0x10] ;  /* 0x01000200ff0477ac */ /* 0x000ea20008000a00 */
[----:B----4-:R-:W-:Y:S01]  /*6590*/  MOV R5, UR9 ;  /* 0x0000000900057c02 */ /* 0x010fe20008000f00 */
[----:B------:R-:W-:Y:S01]  /*65a0*/  IMAD.U32 R4, RZ, RZ, UR8 ;  /* 0x00000008ff047e24 */ /* 0x000fe2000f8e00ff */
[----:B-----5:R-:W-:Y:S01]  /*65b0*/  MOV R7, UR7 ;  /* 0x0000000700077c02 */ /* 0x020fe20008000f00 */
[----:B------:R-:W-:Y:S01]  /*65c0*/  IMAD.U32 R6, RZ, RZ, UR6 ;  /* 0x00000006ff067e24 */ /* 0x000fe2000f8e00ff */
[----:B--2---:R-:W-:Y:S01]  /*65d0*/  MOV R11, UR5 ;  /* 0x00000005000b7c02 */ /* 0x004fe20008000f00 */
[----:B------:R-:W-:Y:S02]  /*65e0*/  IMAD.U32 R10, RZ, RZ, UR4 ;  /* 0x00000004ff0a7e24 */ /* 0x000fe4000f8e00ff */
[----:B------:R-:W-:Y:S07]  /*65f0*/  LEPC R20, `(.L_x_115) ;  /* 0x000000001014794e */ /* 0x000fee0000000000 */
[----:B-1-3--:R-:W-:Y:S05]  /*6600*/  CALL.ABS.NOINC R2 ;  /* 0x0000000002007343 */ /* 0x00afea0003c00000 */
.L_x_115:
[----:B------:R-:W-:Y:S01]  /*6610*/  SHF.L.U32 R50, R56, 0x10, RZ ;  /* 0x0000001038327819 */ /* 0x000fe200000006ff */
[----:B------:R-:W-:Y:S05]  /*6620*/  WARPSYNC.ALL ;  /* 0x0000000000007948 */ /* 0x000fea0003800000 */
[----:B------:R-:W-:Y:S01]  /*6630*/  R2UR UR4, R48 ;  /* 0x00000000300472ca */ /* 0x000fe200000e0000 */
[----:B------:R-:W-:Y:S01]  /*6640*/  BSSY.RECONVERGENT B0, `(.L_x_116) ;  /* 0x0000088000007945 */ /* 0x000fe20003800200 */
[----:B------:R-:W-:Y:S02]  /*6650*/  LOP3.LUT R51, R56, 0xffff0000, RZ, 0xc0, !PT ;  /* 0xffff000038337812 */ /* 0x000fe400078ec0ff */
[----:B------:R-:W-:Y:S02]  /*6660*/  SHF.L.U32 R52, R57, 0x10, RZ ;  /* 0x0000001039347819 */ /* 0x000fe400000006ff */
[----:B------:R-:W-:Y:S07]  /*6670*/  ISETP.NE.AND P0, PT, R106, RZ, PT ;  /* 0x000000ff6a00720c */ /* 0x000fee0003f05270 */
[----:B------:R-:W1:Y:S02]  /*6680*/  LDTM.x32 R4, tmem[UR4] ;  /* 0x00000004000479ee */ /* 0x000e6400082c0000 */
[C---:B-12---:R-:W-:Y:S01]  /*6690*/  FMUL R0, R47.reuse, R4 ;  /* 0x000000042f007220 */ /* 0x046fe20000400000 */
[C---:B------:R-:W-:Y:S01]  /*66a0*/  FMUL R2, R47.reuse, R5 ;  /* 0x000000052f027220 */ /* 0x040fe20000400000 */
[C---:B------:R-:W-:Y:S01]  /*66b0*/  FMUL R4, R47.reuse, R8 ;  /* 0x000000082f047220 */ /* 0x040fe20000400000 */
[C---:B------:R-:W-:Y:S01]  /*66c0*/  FMUL R3, R47.reuse, R6 ;  /* 0x000000062f037220 */ /* 0x040fe20000400000 */
[C---:B------:R-:W-:Y:S01]  /*66d0*/  FMUL R5, R47.reuse, R9 ;  /* 0x000000092f057220 */ /* 0x040fe20000400000 */
[C---:B------:R-:W-:Y:S01]  /*66e0*/  FMUL R8, R47.reuse, R12 ;  /* 0x0000000c2f087220 */ /* 0x040fe20000400000 */
[C---:B------:R-:W-:Y:S01]  /*66f0*/  FMUL R6, R47.reuse, R10 ;  /* 0x0000000a2f067220 */ /* 0x040fe20000400000 */
[C---:B------:R-:W-:Y:S01]  /*6700*/  FMUL R9, R47.reuse, R13 ;  /* 0x0000000d2f097220 */ /* 0x040fe20000400000 */
[----:B------:R-:W-:Y:S01]  /*6710*/  FMUL R12, R47, R16 ;  /* 0x000000102f0c7220 */ /* 0x000fe20000400000 */
[----:B------:R-:W-:Y:S01]  /*6720*/  FFMA R0, R49, R50, R0 ;  /* 0x0000003231007223 */ /* 0x000fe20000000000 */
[C---:B------:R-:W-:Y:S01]  /*6730*/  FMUL R10, R47.reuse, R14 ;  /* 0x0000000e2f0a7220 */ /* 0x040fe20000400000 */
[C---:B------:R-:W-:Y:S01]  /*6740*/  FMUL R13, R47.reuse, R17 ;  /* 0x000000112f0d7220 */ /* 0x040fe20000400000 */
[----:B------:R-:W-:Y:S01]  /*6750*/  FMUL R16, R47, R20 ;  /* 0x000000142f107220 */ /* 0x000fe20000400000 */
[----:B------:R-:W-:Y:S01]  /*6760*/  FFMA R2, R49, R51, R2 ;  /* 0x0000003331027223 */ /* 0x000fe20000000002 */
[C---:B------:R-:W-:Y:S01]  /*6770*/  FMUL R14, R47.reuse, R18 ;  /* 0x000000122f0e7220 */ /* 0x040fe20000400000 */
        /* <DEDUP_REMOVED lines=8> */
[----:B------:R-:W-:Y:S01]  /*6800*/  LOP3.LUT R32, R57, 0xffff0000, RZ, 0xc0, !PT ;  /* 0xffff000039207812 */ /* 0x000fe200078ec0ff */
[C---:B------:R-:W-:Y:S01]  /*6810*/  FMUL R26, R47.reuse, R30 ;  /* 0x0000001e2f1a7220 */ /* 0x040fe20000400000 */
[----:B------:R-:W-:Y:S01]  /*6820*/  FMUL R29, R47, R33 ;  /* 0x000000212f1d7220 */ /* 0x000fe20000400000 */
[----:B------:R-:W-:Y:S01]  /*6830*/  SHF.L.U32 R33, R58, 0x10, RZ ;  /* 0x000000103a217819 */ /* 0x000fe200000006ff */
[----:B------:R-:W-:Y:S01]  /*6840*/  FFMA R3, R49, R52, R3 ;  /* 0x0000003431037223 */ /* 0x000fe20000000003 */
[----:B------:R-:W-:Y:S01]  /*6850*/  F2FP.BF16.F32.PACK_AB R52, R2, R0 ;  /* 0x000000000234723e */ /* 0x000fe200000010ff */
[----:B------:R-:W-:Y:S01]  /*6860*/  FMUL R7, R47, R7 ;  /* 0x000000072f077220 */ /* 0x000fe20000400000 */
[----:B------:R-:W-:Y:S01]  /*6870*/  SHF.L.U32 R0, R59, 0x10, RZ ;  /* 0x000000103b007819 */ /* 0x000fe200000006ff */
[----:B------:R-:W-:Y:S01]  /*6880*/  FMUL R30, R47, R34 ;  /* 0x000000222f1e7220 */ /* 0x000fe20000400000 */
[----:B------:R-:W-:Y:S01]  /*6890*/  LOP3.LUT R34, R58, 0xffff0000, RZ, 0xc0, !PT ;  /* 0xffff00003a227812 */ /* 0x000fe200078ec0ff */
[----:B------:R-:W-:Y:S01]  /*68a0*/  FFMA R7, R49, R32, R7 ;  /* 0x0000002031077223 */ /* 0x000fe20000000007 */
[----:B------:R-:W-:Y:S01]  /*68b0*/  LOP3.LUT R2, R59, 0xffff0000, RZ, 0xc0, !PT ;  /* 0xffff00003b027812 */ /* 0x000fe200078ec0ff */
[----:B------:R-:W-:Y:S01]  /*68c0*/  FFMA R4, R49, R33, R4 ;  /* 0x0000002131047223 */ /* 0x000fe20000000004 */
[----:B------:R-:W-:Y:S01]  /*68d0*/  FMUL R11, R47, R11 ;  /* 0x0000000b2f0b7220 */ /* 0x000fe20000400000 */
[----:B------:R-:W-:Y:S01]  /*68e0*/  FFMA R5, R49, R34, R5 ;  /* 0x0000002231057223 */ /* 0x000fe20000000005 */
[----:B------:R-:W-:Y:S01]  /*68f0*/  F2FP.BF16.F32.PACK_AB R53, R7, R3 ;  /* 0x000000030735723e */ /* 0x000fe200000010ff */
[C---:B------:R-:W-:Y:S01]  /*6900*/  FFMA R6, R49.reuse, R0, R6 ;  /* 0x0000000031067223 */ /* 0x040fe20000000006 */
[C---:B------:R-:W-:Y:S01]  /*6910*/  SHF.L.U32 R0, R64.reuse, 0x10, RZ ;  /* 0x0000001040007819 */ /* 0x040fe200000006ff */
[----:B------:R-:W-:Y:S01]  /*6920*/  FFMA R11, R49, R2, R11 ;  /* 0x00000002310b7223 */ /* 0x000fe2000000000b */
[----:B------:R-:W-:Y:S01]  /*6930*/  LOP3.LUT R2, R64, 0xffff0000, RZ, 0xc0, !PT ;  /* 0xffff000040027812 */ /* 0x000fe200078ec0ff */
[----:B------:R-:W-:Y:S01]  /*6940*/  FMUL R15, R47, R15 ;  /* 0x0000000f2f0f7220 */ /* 0x000fe20000400000 */
[----:B------:R-:W-:Y:S01]  /*6950*/  SHF.L.U32 R3, R65, 0x10, RZ ;  /* 0x0000001041037819 */ /* 0x000fe200000006ff */
[----:B------:R-:W-:Y:S01]  /*6960*/  FFMA R8, R49, R0, R8 ;  /* 0x0000000031087223 */ /* 0x000fe20000000008 */
[----:B------:R-:W-:Y:S01]  /*6970*/  LOP3.LUT R0, R65, 0xffff0000, RZ, 0xc0, !PT ;  /* 0xffff000041007812 */ /* 0x000fe200078ec0ff */
[C---:B------:R-:W-:Y:S01]  /*6980*/  FFMA R9, R49.reuse, R2, R9 ;  /* 0x0000000231097223 */ /* 0x040fe20000000009 */
[C---:B------:R-:W-:Y:S01]  /*6990*/  SHF.L.U32 R2, R66.reuse, 0x10, RZ ;  /* 0x0000001042027819 */ /* 0x040fe200000006ff */
[----:B------:R-:W-:Y:S01]  /*69a0*/  FFMA R10, R49, R3, R10 ;  /* 0x00000003310a7223 */ /* 0x000fe2000000000a */
[----:B------:R-:W-:Y:S01]  /*69b0*/  SHF.L.U32 R3, R67, 0x10, RZ ;  /* 0x0000001043037819 */ /* 0x000fe200000006ff */
[C---:B------:R-:W-:Y:S01]  /*69c0*/  FFMA R15, R49.reuse, R0, R15 ;  /* 0x00000000310f7223 */ /* 0x040fe2000000000f */
[----:B------:R-:W-:Y:S01]  /*69d0*/  LOP3.LUT R0, R66, 0xffff0000, RZ, 0xc0, !PT ;  /* 0xffff000042007812 */ /* 0x000fe200078ec0ff */
[----:B------:R-:W-:Y:S01]  /*69e0*/  FFMA R12, R49, R2, R12 ;  /* 0x00000002310c7223 */ /* 0x000fe2000000000c */
[C---:B------:R-:W-:Y:S01]  /*69f0*/  SHF.L.U32 R2, R72.reuse, 0x10, RZ ;  /* 0x0000001048027819 */ /* 0x040fe200000006ff */
[----:B------:R-:W-:Y:S01]  /*6a00*/  FMUL R19, R47, R19 ;  /* 0x000000132f137220 */ /* 0x000fe20000400000 */
[----:B------:R-:W-:Y:S01]  /*6a10*/  F2FP.BF16.F32.PACK_AB R54, R5, R4 ;  /* 0x000000040536723e */ /* 0x000fe200000010ff */
[----:B------:R-:W-:Y:S01]  /*6a20*/  FFMA R13, R49, R0, R13 ;  /* 0x00000000310d7223 */ /* 0x000fe2000000000d */
[----:B------:R-:W-:Y:S01]  /*6a30*/  LOP3.LUT R0, R67, 0xffff0000, RZ, 0xc0, !PT ;  /* 0xffff000043007812 */ /* 0x000fe200078ec0ff */
[----:B------:R-:W-:Y:S01]  /*6a40*/  FFMA R14, R49, R3, R14 ;  /* 0x00000003310e7223 */ /* 0x000fe2000000000e */
[----:B------:R-:W-:Y:S01]  /*6a50*/  LOP3.LUT R3, R72, 0xffff0000, RZ, 0xc0, !PT ;  /* 0xffff000048037812 */ /* 0x000fe200078ec0ff */
[----:B------:R-:W-:Y:S01]  /*6a60*/  FMUL R23, R47, R23 ;  /* 0x000000172f177220 */ /* 0x000fe20000400000 */
[----:B------:R-:W-:Y:S01]  /*6a70*/  F2FP.BF16.F32.PACK_AB R55, R11, R6 ;  /* 0x000000060b37723e */ /* 0x000fe200000010ff */
[----:B------:R-:W-:Y:S01]  /*6a80*/  FFMA R19, R49, R0, R19 ;  /* 0x0000000031137223 */ /* 0x000fe20000000013 */
[----:B------:R-:W-:Y:S01]  /*6a90*/  SHF.L.U32 R0, R73, 0x10, RZ ;  /* 0x0000001049007819 */ /* 0x000fe200000006ff */
[----:B------:R-:W-:Y:S01]  /*6aa0*/  FFMA R16, R49, R2, R16 ;  /* 0x0000000231107223 */ /* 0x000fe20000000010 */
[----:B------:R-:W-:Y:S01]  /*6ab0*/  LOP3.LUT R2, R73, 0xffff0000, RZ, 0xc0, !PT ;  /* 0xffff000049027812 */ /* 0x000fe200078ec0ff */
[----:B------:R-:W-:Y:S01]  /*6ac0*/  FFMA R17, R49, R3, R17 ;  /* 0x0000000331117223 */ /* 0x000fe20000000011 */
[----:B------:R-:W-:Y:S01]  /*6ad0*/  SHF.L.U32 R3, R75, 0x10, RZ ;  /* 0x000000104b037819 */ /* 0x000fe200000006ff */
[----:B------:R-:W-:Y:S01]  /*6ae0*/  FFMA R18, R49, R0, R18 ;  /* 0x0000000031127223 */ /* 0x000fe20000000012 */
[C---:B------:R-:W-:Y:S01]  /*6af0*/  SHF.L.U32 R0, R74.reuse, 0x10, RZ ;  /* 0x000000104a007819 */ /* 0x040fe200000006ff */
[----:B------:R1:W-:Y:S01]  /*6b00*/  STS.128 [R104], R52 ;  /* 0x0000003468007388 */ /* 0x0003e20000000c00 */
[----:B------:R-:W-:Y:S01]  /*6b10*/  F2FP.BF16.F32.PACK_AB R8, R9, R8 ;  /* 0x000000080908723e */ /* 0x000fe200000010ff */
[C---:B------:R-:W-:Y:S01]  /*6b20*/  FFMA R23, R49.reuse, R2, R23 ;  /* 0x0000000231177223 */ /* 0x040fe20000000017 */
[----:B------:R-:W-:Y:S01]  /*6b30*/  LOP3.LUT R2, R74, 0xffff0000, RZ, 0xc0, !PT ;  /* 0xffff00004a027812 */ /* 0x000fe200078ec0ff */
[----:B------:R-:W-:Y:S01]  /*6b40*/  FFMA R20, R49, R0, R20 ;  /* 0x0000000031147223 */ /* 0x000fe20000000014 */
[----:B------:R-:W-:Y:S01]  /*6b50*/  LOP3.LUT R0, R75, 0xffff0000, RZ, 0xc0, !PT ;  /* 0xffff00004b007812 */ /* 0x000fe200078ec0ff */
[----:B------:R-:W-:Y:S01]  /*6b60*/  FMUL R27, R47, R27 ;  /* 0x0000001b2f1b7220 */ /* 0x000fe20000400000 */
[----:B------:R-:W-:Y:S01]  /*6b70*/  F2FP.BF16.F32.PACK_AB R9, R15, R10 ;  /* 0x0000000a0f09723e */ /* 0x000fe200000010ff */
[C---:B------:R-:W-:Y:S01]  /*6b80*/  FFMA R21, R49.reuse, R2, R21 ;  /* 0x0000000231157223 */ /* 0x040fe20000000015 */
[C---:B------:R-:W-:Y:S01]  /*6b90*/  FFMA R22, R49.reuse, R3, R22 ;  /* 0x0000000331167223 */ /* 0x040fe20000000016 */
[----:B------:R-:W-:Y:S01]  /*6ba0*/  FFMA R27, R49, R0, R27 ;  /* 0x00000000311b7223 */ /* 0x000fe2000000001b */
[C---:B------:R-:W-:Y:S01]  /*6bb0*/  SHF.L.U32 R2, R80.reuse, 0x10, RZ ;  /* 0x0000001050027819 */ /* 0x040fe200000006ff */
[C---:B------:R-:W-:Y:S01]  /*6bc0*/  FMUL R31, R47.reuse, R31 ;  /* 0x0000001f2f1f7220 */ /* 0x040fe20000400000 */
[----:B------:R-:W-:Y:S01]  /*6bd0*/  LOP3.LUT R0, R80, 0xffff0000, RZ, 0xc0, !PT ;  /* 0xffff000050007812 */ /* 0x000fe200078ec0ff */
[----:B------:R-:W-:Y:S01]  /*6be0*/  FMUL R35, R47, R35 ;  /* 0x000000232f237220 */ /* 0x000fe20000400000 */
[----:B------:R-:W-:Y:S01]  /*6bf0*/  SHF.L.U32 R3, R81, 0x10, RZ ;  /* 0x0000001051037819 */ /* 0x000fe200000006ff */
[----:B------:R-:W-:Y:S01]  /*6c00*/  FFMA R24, R49, R2, R24 ;  /* 0x0000000231187223 */ /* 0x000fe20000000018 */
[----:B------:R-:W-:Y:S01]  /*6c10*/  F2FP.BF16.F32.PACK_AB R10, R13, R12 ;  /* 0x0000000c0d0a723e */ /* 0x000fe200000010ff */
[----:B------:R-:W-:Y:S01]  /*6c20*/  FFMA R25, R49, R0, R25 ;  /* 0x0000000031197223 */ /* 0x000fe20000000019 */
[----:B------:R-:W-:Y:S01]  /*6c30*/  F2FP.BF16.F32.PACK_AB R11, R19, R14 ;  /* 0x0000000e130b723e */ /* 0x000fe200000010ff */
[----:B------:R-:W-:Y:S01]  /*6c40*/  FFMA R26, R49, R3, R26 ;  /* 0x00000003311a7223 */ /* 0x000fe2000000001a */
[----:B------:R-:W-:Y:S02]  /*6c50*/  LOP3.LUT R0, R81, 0xffff0000, RZ, 0xc0, !PT ;  /* 0xffff000051007812 */ /* 0x000fe400078ec0ff */
[C---:B------:R-:W-:Y:S01]  /*6c60*/  SHF.L.U32 R2, R82.reuse, 0x10, RZ ;  /* 0x0000001052027819 */ /* 0x040fe200000006ff */
[----:B------:R1:W-:Y:S01]  /*6c70*/  STS.128 [R103+0x10], R8 ;  /* 0x0000100867007388 */ /* 0x0003e20000000c00 */
[----:B------:R-:W-:Y:S01]  /*6c80*/  LOP3.LUT R3, R82, 0xffff0000, RZ, 0xc0, !PT ;  /* 0xffff000052037812 */ /* 0x000fe200078ec0ff */
[----:B------:R-:W-:Y:S01]  /*6c90*/  FFMA R31, R49, R0, R31 ;  /* 0x00000000311f7223 */ /* 0x000fe2000000001f */
[----:B------:R-:W-:Y:S01]  /*6ca0*/  SHF.L.U32 R4, R83, 0x10, RZ ;  /* 0x0000001053047819 */ /* 0x000fe200000006ff */
[----:B------:R-:W-:Y:S01]  /*6cb0*/  FFMA R28, R49, R2, R28 ;  /* 0x00000002311c7223 */ /* 0x000fe2000000001c */
[----:B------:R-:W-:Y:S01]  /*6cc0*/  F2FP.BF16.F32.PACK_AB R16, R17, R16 ;  /* 0x000000101110723e */ /* 0x000fe200000010ff */
[----:B------:R-:W-:Y:S01]  /*6cd0*/  FFMA R29, R49, R3, R29 ;  /* 0x00000003311d7223 */ /* 0x000fe2000000001d */
[----:B------:R-:W-:Y:S01]  /*6ce0*/  LOP3.LUT R5, R83, 0xffff0000, RZ, 0xc0, !PT ;  /* 0xffff000053057812 */ /* 0x000fe200078ec0ff */
[----:B------:R-:W-:Y:S01]  /*6cf0*/  FFMA R30, R49, R4, R30 ;  /* 0x00000004311e7223 */ /* 0x000fe2000000001e */
[----:B------:R-:W-:Y:S02]  /*6d00*/  F2FP.BF16.F32.PACK_AB R17, R23, R18 ;  /* 0x000000121711723e */ /* 0x000fe400000010ff */
[----:B------:R-:W-:Y:S01]  /*6d10*/  F2FP.BF16.F32.PACK_AB R18, R21, R20 ;  /* 0x000000141512723e */ /* 0x000fe200000010ff */
[----:B------:R-:W-:Y:S01]  /*6d20*/  FFMA R35, R49, R5, R35 ;  /* 0x0000000531237223 */ /* 0x000fe20000000023 */
[----:B------:R-:W-:Y:S02]  /*6d30*/  F2FP.BF16.F32.PACK_AB R19, R27, R22 ;  /* 0x000000161b13723e */ /* 0x000fe400000010ff */
[----:B------:R-:W-:Y:S02]  /*6d40*/  F2FP.BF16.F32.PACK_AB R24, R25, R24 ;  /* 0x000000181918723e */ /* 0x000fe400000010ff */
[----:B------:R-:W-:Y:S01]  /*6d50*/  F2FP.BF16.F32.PACK_AB R25, R31, R26 ;  /* 0x0000001a1f19723e */ /* 0x000fe200000010ff */
[----:B------:R1:W-:Y:S01]  /*6d60*/  STS.128 [R102+0x20], R16 ;  /* 0x0000201066007388 */ /* 0x0003e20000000c00 */
[----:B------:R-:W-:Y:S02]  /*6d70*/  F2FP.BF16.F32.PACK_AB R26, R29, R28 ;  /* 0x0000001c1d1a723e */ /* 0x000fe400000010ff */
[----:B------:R-:W-:Y:S05]  /*6d80*/  F2FP.BF16.F32.PACK_AB R27, R35, R30 ;  /* 0x0000001e231b723e */ /* 0x000fea00000010ff */
[----:B------:R1:W-:Y:S01]  /*6d90*/  STS.128 [R110+0x30], R24 ;  /* 0x000030186e007388 */ /* 0x0003e20000000c00 */
[----:B------:R-:W-:Y:S01]  /*6da0*/  @!PT LDS RZ, [RZ] ;  /* 0x00000000fffff984 */ /* 0x000fe20000000800 */
[----:B------:R-:W-:Y:S01]  /*6db0*/  @!PT LDS RZ, [RZ] ;  /* 0x00000000fffff984 */ /* 0x000fe20000000800 */
[----:B------:R-:W-:Y:S01]  /*6dc0*/  @!PT LDS RZ, [RZ] ;  /* 0x00000000fffff984 */ /* 0x000fe20000000800 */
[----:B------:R-:W-:Y:S01]  /*6dd0*/  @!PT LDS RZ, [RZ] ;  /* 0x00000000fffff984 */ /* 0x000fe20000000800 */
[----:B------:R2:W-:Y:S07]  /*6de0*/  MEMBAR.ALL.CTA ;  /* 0x0000000000007992 */ /* 0x0005ee0000008000 */
[----:B--2---:R-:W2:Y:S02]  /*6df0*/  FENCE.VIEW.ASYNC.S ;  /* 0x00000000000073c6 */ /* 0x004ea40000000000 */
[----:B--2---:R-:W-:Y:S06]  /*6e00*/  BAR.SYNC.DEFER_BLOCKING 0x1, 0x80 ;  /* 0x0042000000007b1d */ /* 0x004fec0000010000 */
[----:B------:R-:W-:Y:S05]  /*6e10*/  @P0 BRA `(.L_x_117) ;  /* 0x0000000000280947 */ /* 0x000fea0003800000 */
[----:B------:R-:W-:Y:S02]  /*6e20*/  UIADD3 UR4, UPT, UPT, UR48, 0x200, URZ ;  /* 0x0000020030047890 */ /* 0x000fe4000fffe0ff */
[----:B------:R-:W-:Y:S01]  /*6e30*/  UIADD3 UR6, UP0, UPT, UR52, 0x680, URZ ;  /* 0x0000068034067890 */ /* 0x000fe2000ff1e0ff */
[----:B------:R-:W-:Y:S03]  /*6e40*/  UMOV UR43, UR36 ;  /* 0x00000024002b7c82 */ /* 0x000fe60008000000 */
[----:B------:R-:W-:Y:S01]  /*6e50*/  MOV R97, UR4 ;  /* 0x0000000400617c02 */ /* 0x000fe20008000f00 */
[----:B------:R-:W-:Y:S03]  /*6e60*/  UIADD3.X UR7, UPT, UPT, URZ, UR53, URZ, UP0, !UPT ;  /* 0x00000035ff077290 */ /* 0x000fe600087fe4ff */
[----:B------:R-:W-:Y:S11]  /*6e70*/  R2UR UR40, R97 ;  /* 0x00000000612872ca */ /* 0x000ff600000e0000 */
[----:B------:R-:W-:Y:S02]  /*6e80*/  @!UPT UIADD3 URZ, UPT, UPT, URZ, URZ, URZ ;  /* 0x000000fffffff290 */ /* 0x000fe4000fffe0ff */
[----:B------:R2:W-:Y:S01]  /*6e90*/  UTMASTG.3D [UR40], [UR6] ;  /* 0x00000028060073b5 */ /* 0x0005e20008010000 */
[----:B------:R0:W-:Y:S01]  /*6ea0*/  UTMACMDFLUSH ;  /* 0x00000000000079b7 */ /* 0x0001e20000000000 */
[----:B--2---:R-:W-:Y:S04]  /*6eb0*/  DEPBAR.LE SB0, 0x1 ;  /* 0x000080400000791a */ /* 0x004fe80000000000 */
.L_x_117:
[----:B------:R-:W-:Y:S05]  /*6ec0*/  BSYNC.RECONVERGENT B0 ;  /* 0x0000000000007941 */ /* 0x000fea0003800200 */
.L_x_116:
[----:B------:R-:W-:Y:S01]  /*6ed0*/  BAR.SYNC.DEFER_BLOCKING 0x1, 0x80 ;  /* 0x0042000000007b1d */ /* 0x000fe20000010000 */
[----:B------:R-:W-:Y:S01]  /*6ee0*/  ISETP.NE.AND P1, PT, R111, RZ, PT ;  /* 0x000000ff6f00720c */ /* 0x000fe20003f25270 */
[----:B------:R-:W-:Y:S01]  /*6ef0*/  UISETP.NE.AND UP0, UPT, UR49, URZ, UPT ;  /* 0x000000ff3100728c */ /* 0x000fe2000bf05270 */
[----:B------:R-:W-:Y:S11]  /*6f00*/  LEA R2, R60, UR48, 0x3 ;  /* 0x000000303c027c11 */ /* 0x000ff6000f8e18ff */
[----:B------:R-:W-:Y:S01]  /*6f10*/  @P1 SHF.L.U32 R3, R101, 0x1f, RZ ;  /* 0x0000001f65031819 */ /* 0x000fe200000006ff */
[----:B------:R-:W-:Y:S06]  /*6f20*/  BRA.U !UP0, `(.L_x_118) ;  /* 0x0000000108247547 */ /* 0x000fec000b800000 */
[----:B------:R-:W-:Y:S01]  /*6f30*/  IMAD.U32 R4, RZ, RZ, UR51 ;  /* 0x00000033ff047e24 */ /* 0x000fe2000f8e00ff */
[----:B------:R-:W-:Y:S01]  /*6f40*/  MOV R0, UR37 ;  /* 0x0000002500007c02 */ /* 0x000fe20008000f00 */
[----:B------:R-:W-:Y:S03]  /*6f50*/  UIADD3 UR51, UPT, UPT, UR51, 0x1, URZ ;  /* 0x0000000133337890 */ /* 0x000fe6000fffe0ff */
[----:B------:R-:W-:Y:S01]  /*6f60*/  @P1 LEA R4, R4, UR48, 0x3 ;  /* 0x0000003004041c11 */ /* 0x000fe2000f8e18ff */
[----:B------:R-:W-:Y:S04]  /*6f70*/  UISETP.NE.AND UP0, UPT, UR51, 0x4, UPT ;  /* 0x000000043300788c */ /* 0x000fe8000bf05270 */
[----:B------:R-:W-:Y:S01]  /*6f80*/  @P1 VIADD R4, R4, 0x60 ;  /* 0x0000006004041836 */ /* 0x000fe20000000000 */
[----:B------:R-:W-:Y:S04]  /*6f90*/  USEL UR51, UR51, URZ, UP0 ;  /* 0x000000ff33337287 */ /* 0x000fe80008000000 */
[----:B------:R-:W-:Y:S04]  /*6fa0*/  @P1 PRMT R0, R0, 0x654, R4 ;  /* 0x0000065400001816 */ /* 0x000fe80000000004 */
[----:B------:R2:W-:Y:S04]  /*6fb0*/  @P1 SYNCS.ARRIVE.TRANS64.RED.A1T0 RZ, [R0+URZ], RZ ;  /* 0x000000ff00ff19a7 */ /* 0x0005e800081004ff */
.L_x_118:
[----:B------:R-:W4:Y:S01]  /*6fc0*/  @P1 SYNCS.PHASECHK.TRANS64.TRYWAIT P0, [R2+URZ+0x40], R3 ;  /* 0x00004003020015a7 */ /* 0x000f2200080011ff */
[----:B------:R-:W-:Y:S01]  /*6fd0*/  BSSY B1, `(.L_x_119) ;  /* 0x0000016000017945 */ /* 0x000fe20003800000 */
[----:B----4-:R-:W-:Y:S03]  /*6fe0*/  @P1 SEL R61, RZ, 0x1, !P0 ;  /* 0x00000001ff3d1807 */ /* 0x010fe60004000000 */
[----:B------:R-:W-:Y:S05]  /*6ff0*/  @!P1 BRA `(.L_x_120) ;  /* 0x00000000004c9947 */ /* 0x000fea0003800000 */
[----:B------:R-:W-:Y:S01]  /*7000*/  ISETP.NE.AND P0, PT, R61, RZ, PT ;  /* 0x000000ff3d00720c */ /* 0x000fe20003f05270 */
[----:B------:R-:W-:Y:S01]  /*7010*/  BSSY B0, `(.L_x_121) ;  /* 0x000000b000007945 */ /* 0x000fe20003800000 */
[----:B------:R-:W-:Y:S11]  /*7020*/  ISETP.NE.AND P1, PT, R62, RZ, PT ;  /* 0x000000ff3e00720c */ /* 0x000ff60003f25270 */
[----:B------:R-:W-:Y:S02]  /*7030*/  @!UPT UIADD3 URZ, UPT, UPT, URZ, URZ, URZ ;  /* 0x000000fffffff290 */ /* 0x000fe4000fffe0ff */
[C---:B------:R-:W-:Y:S01]  /*7040*/  @P1 IMAD R6, R60.reuse, 0x2000, R104 ;  /* 0x000020003c061824 */ /* 0x040fe200078e0268 */
[C---:B------:R-:W-:Y:S01]  /*7050*/  @P1 LEA R4, R60.reuse, R102, 0xd ;  /* 0x000000663c041211 */ /* 0x040fe200078e68ff */
[C---:B------:R-:W-:Y:S02]  /*7060*/  @P1 IMAD R5, R60.reuse, 0x2000, R103 ;  /* 0x000020003c051824 */ /* 0x040fe400078e0267 */
[----:B------:R-:W-:Y:S01]  /*7070*/  @P1 IMAD R3, R60, 0x2000, R110 ;  /* 0x000020003c031824 */ /* 0x000fe200078e026e */
[----:B------:R-:W-:Y:S06]  /*7080*/  @P0 BRA `(.L_x_122) ;  /* 0x00000000000c0947 */ /* 0x000fec0003800000 */
[----:B--2---:R-:W-:Y:S04]  /*7090*/  SHF.L.U32 R0, R101, 0x1f, RZ ;  /* 0x0000001f65007819 */ /* 0x004fe800000006ff */
[----:B------:R-:W2:Y:S02]  /*70a0*/  SYNCS.PHASECHK.TRANS64.TRYWAIT P0, [R2+URZ+0x40], R0 ;  /* 0x00004000020075a7 */ /* 0x000ea400080011ff */
[----:B--2---:R-:W-:Y:S05]  /*70b0*/  @!P0 BRA `(.L_x_123) ;  /* 0x0000003000b08947 */ /* 0x004fea0003800000 */
.L_x_122:
[----:B------:R-:W-:Y:S05]  /*70c0*/  BSYNC B0 ;  /* 0x0000000000007941 */ /* 0x000fea0003800000 */
.L_x_121:
[----:B------:R-:W-:Y:S02]  /*70d0*/  ISETP.NE.AND P0, PT, R62, RZ, PT ;  /* 0x000000ff3e00720c */ /* 0x000fe40003f05270 */
[----:B------:R-:W-:Y:S11]  /*70e0*/  IADD3 R60, PT, PT, R60, 0x1, RZ ;  /* 0x000000013c3c7810 */ /* 0x000ff60007ffe0ff */
[----:B------:R4:W1:Y:S04]  /*70f0*/  @P0 LDS.128 R56, [R6] ;  /* 0x0000000006380984 */ /* 0x0008680000000c00 */
[----:B------:R4:W1:Y:S04]  /*7100*/  @P0 LDS.128 R64, [R5+0x10] ;  /* 0x0000100005400984 */ /* 0x0008680000000c00 */
[----:B------:R4:W1:Y:S04]  /*7110*/  @P0 LDS.128 R72, [R4+0x20] ;  /* 0x0000200004480984 */ /* 0x0008680000000c00 */
[----:B------:R4:W1:Y:S02]  /*7120*/  @P0 LDS.128 R80, [R3+0x30] ;  /* 0x0000300003500984 */ /* 0x0008640000000c00 */
.L_x_120:
[----:B------:R-:W-:Y:S05]  /*7130*/  BSYNC B1 ;  /* 0x0000000000017941 */ /* 0x000fea0003800000 */
.L_x_119:
[----:B--2---:R-:W-:Y:S05]  /*7140*/  VIADD R0, R48, 0x20 ;  /* 0x0000002030007836 */ /* 0x004fea0000000000 */
[----:B------:R-:W-:Y:S04]  /*7150*/  SHF.R.U32.HI R0, RZ, 0x15, R0 ;  /* 0x00000015ff007819 */ /* 0x000fe80000011600 */
[----:B------:R-:W-:Y:S11]  /*7160*/  LOP3.LUT P0, RZ, R0, 0x3, R96, 0x48, !PT ;  /* 0x0000000300ff7812 */ /* 0x000ff60007804860 */
[----:B------:R-:W-:Y:S02]  /*7170*/  @!UPT UIADD3 URZ, UPT, UPT, URZ, URZ, URZ ;  /* 0x000000fffffff290 */ /* 0x000fe4000fffe0ff */
[----:B------:R-:W-:Y:S05]  /*7180*/  @!P0 BRA `(.L_x_124) ;  /* 0x0000000000408947 */ /* 0x000fea0003800000 */
[----:B------:R-:W2:Y:S01]  /*7190*/  LDCU.64 UR8, c[0x4][0x70] ;  /* 0x01000e00ff0877ac */ /* 0x000ea20008000a00 */
[----:B----4-:R-:W-:Y:S01]  /*71a0*/  MOV R3, 0x0 ;  /* 0x0000000000037802 */ /* 0x010fe20000000f00 */
[----:B------:R-:W-:Y:S02]  /*71b0*/  HFMA2 R12, -RZ, RZ, 0, 5.9604644775390625e-08 ;  /* 0x00000001ff0c7431 */ /* 0x000fe400000001ff */
[----:B-1----:R-:W-:Y:S02]  /*71c0*/  IMAD.MOV.U32 R8, RZ, RZ, 0x192 ;  /* 0x00000192ff087424 */ /* 0x002fe400078e00ff */
[----:B------:R-:W-:Y:S01]  /*71d0*/  IMAD.MOV.U32 R13, RZ, RZ, RZ ;  /* 0x000000ffff0d7224 */ /* 0x000fe200078e00ff */
[----:B------:R-:W1:Y:S01]  /*71e0*/  LDCU.64 UR6, c[0x4][0x78] ;  /* 0x01000f00ff0677ac */ /* 0x000e620008000a00 */
[----:B------:R-:W4:Y:S01]  /*71f0*/  LDC.64 R2, c[0x4][R3] ;  /* 0x0100000003027b82 */ /* 0x000f220000000a00 */
[----:B------:R-:W5:Y:S01]  /*7200*/  LDCU.64 UR4, c[0x4][0x10] ;  /* 0x01000200ff0477ac */ /* 0x000f620008000a00 */
[----:B--2---:R-:W-:Y:S01]  /*7210*/  MOV R5, UR9 ;  /* 0x0000000900057c02 */ /* 0x004fe20008000f00 */
[----:B------:R-:W-:Y:S01]  /*7220*/  IMAD.U32 R4, RZ, RZ, UR8 ;  /* 0x00000008ff047e24 */ /* 0x000fe2000f8e00ff */
[----:B-1----:R-:W-:Y:S01]  /*7230*/  MOV R7, UR7 ;  /* 0x0000000700077c02 */ /* 0x002fe20008000f00 */
[----:B------:R-:W-:Y:S01]  /*7240*/  IMAD.U32 R6, RZ, RZ, UR6 ;  /* 0x00000006ff067e24 */ /* 0x000fe2000f8e00ff */
[----:B-----5:R-:W-:Y:S01]  /*7250*/  MOV R11, UR5 ;  /* 0x00000005000b7c02 */ /* 0x020fe20008000f00 */
[----:B------:R-:W-:Y:S02]  /*7260*/  IMAD.U32 R10, RZ, RZ, UR4 ;  /* 0x00000004ff0a7e24 */ /* 0x000fe4000f8e00ff */
[----:B------:R-:W-:Y:S07]  /*7270*/  LEPC R20, `(.L_x_124) ;  /* 0x000000001014794e */ /* 0x000fee0000000000 */
[----:B---34-:R-:W-:Y:S05]  /*7280*/  CALL.ABS.NOINC R2 ;  /* 0x0000000002007343 */ /* 0x018fea0003c00000 */
.L_x_124:
[----:B------:R-:W-:Y:S01]  /*7290*/  ISETP.NE.AND P6, PT, R111, RZ, PT ;  /* 0x000000ff6f00720c */ /* 0x000fe20003fc5270 */
[----:B------:R-:W-:Y:S05]  /*72a0*/  WARPSYNC.ALL ;  /* 0x0000000000007948 */ /* 0x000fea0003800000 */
[----:B------:R-:W-:Y:S01]  /*72b0*/  R2UR UR4, R48 ;  /* 0x00000000300472ca */ /* 0x000fe200000e0000 */
[----:B------:R-:W-:Y:S01]  /*72c0*/  BSSY.RECONVERGENT B0, `(.L_x_125) ;  /* 0x000008f000007945 */ /* 0x000fe20003800200 */
[----:B------:R-:W-:Y:S02]  /*72d0*/  MOV R50, UR51 ;  /* 0x0000003300327c02 */ /* 0x000fe40008000f00 */
[----:B-1--4-:R-:W-:Y:S02]  /*72e0*/  SHF.L.U32 R3, R56, 0x10, RZ ;  /* 0x0000001038037819 */ /* 0x012fe400000006ff */
[----:B------:R-:W-:Y:S02]  /*72f0*/  MOV R63, UR37 ;  /* 0x00000025003f7c02 */ /* 0x000fe40008000f00 */
[----:B------:R-:W-:Y:S02]  /*7300*/  @P6 LEA R50, R50, UR48, 0x3 ;  /* 0x0000003032326c11 */ /* 0x000fe4000f8e18ff */
[----:B------:R-:W-:Y:S02]  /*7310*/  LOP3.LUT R51, R57, 0xffff0000, RZ, 0xc0, !PT ;  /* 0xffff000039337812 */ /* 0x000fe400078ec0ff */
[----:B------:R-:W-:Y:S01]  /*7320*/  @P6 IADD3 R50, PT, PT, R50, 0x60, RZ ;  /* 0x0000006032326810 */ /* 0x000fe20007ffe0ff */
[----:B------:R-:W1:Y:S01]  /*7330*/  LDTM.x32 R4, tmem[UR4+0x20] ;  /* 0x00002004000479ee */ /* 0x000e6200082c0000 */
[----:B------:R-:W-:Y:S02]  /*7340*/  ISETP.NE.AND P0, PT, R106, RZ, PT ;  /* 0x000000ff6a00720c */ /* 0x000fe40003f05270 */
[----:B------:R-:W-:Y:S02]  /*7350*/  @P6 PRMT R63, R63, 0x654, R50 ;  /* 0x000006543f3f6816 */ /* 0x000fe40000000032 */
[----:B------:R-:W-:Y:S01]  /*7360*/  SHF.L.U32 R50, R57, 0x10, RZ ;  /* 0x0000001039327819 */ /* 0x000fe200000006ff */
[C---:B-1----:R-:W-:Y:S01]  /*7370*/  FMUL R0, R47.reuse, R4 ;  /* 0x000000042f007220 */ /* 0x042fe20000400000 */
[----:B------:R-:W-:Y:S01]  /*7380*/  LOP3.LUT R4, R56, 0xffff0000, RZ, 0xc0, !PT ;  /* 0xffff000038047812 */ /* 0x000fe200078ec0ff */
[C---:B------:R-:W-:Y:S01]  /*7390*/  FMUL R2, R47.reuse, R5 ;  /* 0x000000052f027220 */ /* 0x040fe20000400000 */
[----:B------:R-:W-:Y:S01]  /*73a0*/  FMUL R7, R47, R7 ;  /* 0x000000072f077220 */ /* 0x000fe20000400000 */
[----:B------:R-:W-:Y:S01]  /*73b0*/  FFMA R0, R49, R3, R0 ;  /* 0x0000000331007223 */ /* 0x000fe20000000000 */
[----:B------:R-:W-:Y:S01]  /*73c0*/  FMUL R3, R47, R6 ;  /* 0x000000062f037220 */ /* 0x000fe20000400000 */
[----:B------:R-:W-:Y:S01]  /*73d0*/  FFMA R2, R49, R4, R2 ;  /* 0x0000000431027223 */ /* 0x000fe20000000002 */
[C---:B------:R-:W-:Y:S01]  /*73e0*/  FMUL R4, R47.reuse, R8 ;  /* 0x000000082f047220 */ /* 0x040fe20000400000 */
[C---:B------:R-:W-:Y:S01]  /*73f0*/  FMUL R8, R47.reuse, R12 ;  /* 0x0000000c2f087220 */ /* 0x040fe20000400000 */
[C---:B------:R-:W-:Y:S01]  /*7400*/  FMUL R12, R47.reuse, R16 ;  /* 0x000000102f0c7220 */ /* 0x040fe20000400000 */
[C---:B------:R-:W-:Y:S01]  /*7410*/  FMUL R16, R47.reuse, R20 ;  /* 0x000000142f107220 */ /* 0x040fe20000400000 */
[----:B------:R-:W-:Y:S01]  /*7420*/  F2FP.BF16.F32.PACK_AB R52, R2, R0 ;  /* 0x000000000234723e */ /* 0x000fe200000010ff */
[C---:B------:R-:W-:Y:S01]  /*7430*/  FMUL R20, R47.reuse, R24 ;  /* 0x000000182f147220 */ /* 0x040fe20000400000 */
[C---:B------:R-:W-:Y:S01]  /*7440*/  LOP3.LUT R0, R58.reuse, 0xffff0000, RZ, 0xc0, !PT ;  /* 0xffff00003a007812 */ /* 0x040fe200078ec0ff */
[----:B------:R-:W-:Y:S01]  /*7450*/  FMUL R24, R47, R28 ;  /* 0x0000001c2f187220 */ /* 0x000fe20000400000 */
[----:B------:R-:W-:Y:S01]  /*7460*/  SHF.L.U32 R2, R59, 0x10, RZ ;  /* 0x000000103b027819 */ /* 0x000fe200000006ff */
[C---:B------:R-:W-:Y:S01]  /*7470*/  FMUL R28, R47.reuse, R32 ;  /* 0x000000202f1c7220 */ /* 0x040fe20000400000 */
[----:B------:R-:W-:Y:S01]  /*7480*/  SHF.L.U32 R32, R58, 0x10, RZ ;  /* 0x000000103a207819 */ /* 0x000fe200000006ff */
[----:B------:R-:W-:Y:S01]  /*7490*/  FMUL R5, R47, R9 ;  /* 0x000000092f057220 */ /* 0x000fe20000400000 */
[C---:B------:R-:W-:Y:S01]  /*74a0*/  FFMA R3, R49.reuse, R50, R3 ;  /* 0x0000003231037223 */ /* 0x040fe20000000003 */
[----:B------:R-:W-:Y:S01]  /*74b0*/  FFMA R7, R49, R51, R7 ;  /* 0x0000003331077223 */ /* 0x000fe20000000007 */
[----:B------:R-:W-:Y:S01]  /*74c0*/  FMUL R6, R47, R10 ;  /* 0x0000000a2f067220 */ /* 0x000fe20000400000 */
[----:B------:R-:W-:Y:S01]  /*74d0*/  FFMA R4, R49, R32, R4 ;  /* 0x0000002031047223 */ /* 0x000fe20000000004 */
[----:B------:R-:W-:Y:S01]  /*74e0*/  LOP3.LUT R32, R59, 0xffff0000, RZ, 0xc0, !PT ;  /* 0xffff00003b207812 */ /* 0x000fe200078ec0ff */
[----:B------:R-:W-:Y:S01]  /*74f0*/  FFMA R5, R49, R0, R5 ;  /* 0x0000000031057223 */ /* 0x000fe20000000005 */
[C---:B------:R-:W-:Y:S01]  /*7500*/  SHF.L.U32 R0, R64.reuse, 0x10, RZ ;  /* 0x0000001040007819 */ /* 0x040fe200000006ff */
[----:B------:R-:W-:Y:S01]  /*7510*/  FMUL R11, R47, R11 ;  /* 0x0000000b2f0b7220 */ /* 0x000fe20000400000 */
[----:B------:R-:W-:Y:S01]  /*7520*/  F2FP.BF16.F32.PACK_AB R53, R7, R3 ;  /* 0x000000030735723e */ /* 0x000fe200000010ff */
[C---:B------:R-:W-:Y:S01]  /*7530*/  FFMA R6, R49.reuse, R2, R6 ;  /* 0x0000000231067223 */ /* 0x040fe20000000006 */
[----:B------:R-:W-:Y:S01]  /*7540*/  LOP3.LUT R2, R64, 0xffff0000, RZ, 0xc0, !PT ;  /* 0xffff000040027812 */ /* 0x000fe200078ec0ff */
[----:B------:R-:W-:Y:S01]  /*7550*/  FFMA R11, R49, R32, R11 ;  /* 0x00000020310b7223 */ /* 0x000fe2000000000b */
[----:B------:R-:W-:Y:S01]  /*7560*/  SHF.L.U32 R3, R65, 0x10, RZ ;  /* 0x0000001041037819 */ /* 0x000fe200000006ff */
[----:B------:R-:W-:Y:S01]  /*7570*/  FFMA R8, R49, R0, R8 ;  /* 0x0000000031087223 */ /* 0x000fe20000000008 */
[----:B------:R-:W-:Y:S01]  /*7580*/  LOP3.LUT R0, R65, 0xffff0000, RZ, 0xc0, !PT ;  /* 0xffff000041007812 */ /* 0x000fe200078ec0ff */
[----:B------:R-:W-:Y:S01]  /*7590*/  FMUL R9, R47, R13 ;  /* 0x0000000d2f097220 */ /* 0x000fe20000400000 */
[----:B------:R-:W-:Y:S01]  /*75a0*/  F2FP.BF16.F32.PACK_AB R54, R5, R4 ;  /* 0x000000040536723e */ /* 0x000fe200000010ff */
[----:B------:R-:W-:Y:S01]  /*75b0*/  FMUL R10, R47, R14 ;  /* 0x0000000e2f0a7220 */ /* 0x000fe20000400000 */
[----:B------:R-:W-:Y:S01]  /*75c0*/  F2FP.BF16.F32.PACK_AB R55, R11, R6 ;  /* 0x000000060b37723e */ /* 0x000fe200000010ff */
[----:B------:R-:W-:Y:S01]  /*75d0*/  FMUL R15, R47, R15 ;  /* 0x0000000f2f0f7220 */ /* 0x000fe20000400000 */
[----:B------:R-:W-:Y:S01]  /*75e0*/  SHF.L.U32 R4, R81, 0x10, RZ ;  /* 0x0000001051047819 */ /* 0x000fe200000006ff */
[C---:B------:R-:W-:Y:S01]  /*75f0*/  FFMA R9, R49.reuse, R2, R9 ;  /* 0x0000000231097223 */ /* 0x040fe20000000009 */
[C---:B------:R-:W-:Y:S01]  /*7600*/  SHF.L.U32 R2, R66.reuse, 0x10, RZ ;  /* 0x0000001042027819 */ /* 0x040fe200000006ff */
[C---:B------:R-:W-:Y:S01]  /*7610*/  FFMA R10, R49.reuse, R3, R10 ;  /* 0x00000003310a7223 */ /* 0x040fe2000000000a */
[----:B------:R-:W-:Y:S01]  /*7620*/  LOP3.LUT R3, R66, 0xffff0000, RZ, 0xc0, !PT ;  /* 0xffff000042037812 */ /* 0x000fe200078ec0ff */
[----:B------:R-:W-:Y:S01]  /*7630*/  FFMA R15, R49, R0, R15 ;  /* 0x00000000310f7223 */ /* 0x000fe2000000000f */
[----:B------:R-:W-:Y:S01]  /*7640*/  SHF.L.U32 R0, R67, 0x10, RZ ;  /* 0x0000001043007819 */ /* 0x000fe200000006ff */
[----:B------:R-:W-:Y:S01]  /*7650*/  FMUL R13, R47, R17 ;  /* 0x000000112f0d7220 */ /* 0x000fe20000400000 */
[----:B------:R-:W-:Y:S01]  /*7660*/  F2FP.BF16.F32.PACK_AB R8, R9, R8 ;  /* 0x000000080908723e */ /* 0x000fe200000010ff */
[----:B------:R-:W-:Y:S01]  /*7670*/  FMUL R14, R47, R18 ;  /* 0x000000122f0e7220 */ /* 0x000fe20000400000 */
[----:B------:R-:W-:Y:S01]  /*7680*/  F2FP.BF16.F32.PACK_AB R9, R15, R10 ;  /* 0x0000000a0f09723e */ /* 0x000fe200000010ff */
[----:B------:R-:W-:Y:S01]  /*7690*/  FFMA R12, R49, R2, R12 ;  /* 0x00000002310c7223 */ /* 0x000fe2000000000c */
[----:B------:R-:W-:Y:S01]  /*76a0*/  LOP3.LUT R2, R67, 0xffff0000, RZ, 0xc0, !PT ;  /* 0xffff000043027812 */ /* 0x000fe200078ec0ff */
[----:B------:R-:W-:Y:S01]  /*76b0*/  FFMA R13, R49, R3, R13 ;  /* 0x00000003310d7223 */ /* 0x000fe2000000000d */
[----:B------:R-:W-:Y:S01]  /*76c0*/  SHF.L.U32 R3, R73, 0x10, RZ ;  /* 0x0000001049037819 */ /* 0x000fe200000006ff */
[----:B------:R-:W-:Y:S01]  /*76d0*/  FFMA R14, R49, R0, R14 ;  /* 0x00000000310e7223 */ /* 0x000fe2000000000e */
[C---:B------:R-:W-:Y:S01]  /*76e0*/  SHF.L.U32 R0, R72.reuse, 0x10, RZ ;  /* 0x0000001048007819 */ /* 0x040fe200000006ff */
[----:B------:R-:W-:Y:S01]  /*76f0*/  FMUL R19, R47, R19 ;  /* 0x000000132f137220 */ /* 0x000fe20000400000 */
[----:B------:R-:W-:Y:S01]  /*7700*/  F2FP.BF16.F32.PACK_AB R10, R13, R12 ;  /* 0x0000000c0d0a723e */ /* 0x000fe200000010ff */
[----:B------:R-:W-:Y:S01]  /*7710*/  FMUL R17, R47, R21 ;  /* 0x000000152f117220 */ /* 0x000fe20000400000 */
[----:B------:R-:W-:Y:S01]  /*7720*/  LOP3.LUT R5, R83, 0xffff0000, RZ, 0xc0, !PT ;  /* 0xffff000053057812 */ /* 0x000fe200078ec0ff */
[C---:B------:R-:W-:Y:S01]  /*7730*/  FFMA R19, R49.reuse, R2, R19 ;  /* 0x0000000231137223 */ /* 0x040fe20000000013 */
[----:B------:R-:W-:Y:S01]  /*7740*/  LOP3.LUT R2, R72, 0xffff0000, RZ, 0xc0, !PT ;  /* 0xffff000048027812 */ /* 0x000fe200078ec0ff */
[----:B------:R1:W-:Y:S01]  /*7750*/  STS.128 [R104+0x2000], R52 ;  /* 0x0020003468007388 */ /* 0x0003e20000000c00 */
[----:B------:R-:W-:Y:S01]  /*7760*/  FFMA R16, R49, R0, R16 ;  /* 0x0000000031107223 */ /* 0x000fe20000000010 */
[----:B------:R-:W-:Y:S01]  /*7770*/  LOP3.LUT R0, R73, 0xffff0000, RZ, 0xc0, !PT ;  /* 0xffff000049007812 */ /* 0x000fe200078ec0ff */
[----:B------:R-:W-:Y:S01]  /*7780*/  FMUL R18, R47, R22 ;  /* 0x000000162f127220 */ /* 0x000fe20000400000 */
[----:B------:R-:W-:Y:S01]  /*7790*/  F2FP.BF16.F32.PACK_AB R11, R19, R14 ;  /* 0x0000000e130b723e */ /* 0x000fe200000010ff */
[----:B------:R-:W-:Y:S01]  /*77a0*/  FMUL R23, R47, R23 ;  /* 0x000000172f177220 */ /* 0x000fe20000400000 */
[C---:B------:R-:W-:Y:S01]  /*77b0*/  FFMA R17, R49.reuse, R2, R17 ;  /* 0x0000000231117223 */ /* 0x040fe20000000011 */
[C---:B------:R-:W-:Y:S01]  /*77c0*/  SHF.L.U32 R2, R74.reuse, 0x10, RZ ;  /* 0x000000104a027819 */ /* 0x040fe200000006ff */
[----:B------:R-:W-:Y:S01]  /*77d0*/  FFMA R18, R49, R3, R18 ;  /* 0x0000000331127223 */ /* 0x000fe20000000012 */
[----:B------:R-:W-:Y:S01]  /*77e0*/  SHF.L.U32 R3, R75, 0x10, RZ ;  /* 0x000000104b037819 */ /* 0x000fe200000006ff */
[----:B------:R1:W-:Y:S01]  /*77f0*/  STS.128 [R103+0x2010], R8 ;  /* 0x0020100867007388 */ /* 0x0003e20000000c00 */
[----:B------:R-:W-:Y:S01]  /*7800*/  F2FP.BF16.F32.PACK_AB R16, R17, R16 ;  /* 0x000000101110723e */ /* 0x000fe200000010ff */
[----:B------:R-:W-:Y:S01]  /*7810*/  FFMA R23, R49, R0, R23 ;  /* 0x0000000031177223 */ /* 0x000fe20000000017 */
[----:B------:R-:W-:Y:S01]  /*7820*/  LOP3.LUT R0, R74, 0xffff0000, RZ, 0xc0, !PT ;  /* 0xffff00004a007812 */ /* 0x000fe200078ec0ff */
[C---:B------:R-:W-:Y:S01]  /*7830*/  FMUL R21, R47.reuse, R25 ;  /* 0x000000192f157220 */ /* 0x040fe20000400000 */
[----:B------:R-:W-:Y:S01]  /*7840*/  FMUL R22, R47, R26 ;  /* 0x0000001a2f167220 */ /* 0x000fe20000400000 */
[C---:B------:R-:W-:Y:S01]  /*7850*/  FFMA R20, R49.reuse, R2, R20 ;  /* 0x0000000231147223 */ /* 0x040fe20000000014 */
[C---:B------:R-:W-:Y:S01]  /*7860*/  SHF.L.U32 R2, R80.reuse, 0x10, RZ ;  /* 0x0000001050027819 */ /* 0x040fe200000006ff */
[----:B------:R-:W-:Y:S01]  /*7870*/  FFMA R21, R49, R0, R21 ;  /* 0x0000000031157223 */ /* 0x000fe20000000015 */
[----:B------:R-:W-:Y:S01]  /*7880*/  LOP3.LUT R0, R75, 0xffff0000, RZ, 0xc0, !PT ;  /* 0xffff00004b007812 */ /* 0x000fe200078ec0ff */
[----:B------:R-:W-:Y:S01]  /*7890*/  FFMA R22, R49, R3, R22 ;  /* 0x0000000331167223 */ /* 0x000fe20000000016 */
[C---:B------:R-:W-:Y:S01]  /*78a0*/  FMUL R27, R47.reuse, R27 ;  /* 0x0000001b2f1b7220 */ /* 0x040fe20000400000 */
[----:B------:R-:W-:Y:S01]  /*78b0*/  LOP3.LUT R3, R80, 0xffff0000, RZ, 0xc0, !PT ;  /* 0xffff000050037812 */ /* 0x000fe200078ec0ff */
[C---:B------:R-:W-:Y:S01]  /*78c0*/  FMUL R25, R47.reuse, R29 ;  /* 0x0000001d2f197220 */ /* 0x040fe20000400000 */
[----:B------:R-:W-:Y:S01]  /*78d0*/  FMUL R26, R47, R30 ;  /* 0x0000001e2f1a7220 */ /* 0x000fe20000400000 */
[C---:B------:R-:W-:Y:S01]  /*78e0*/  FFMA R27, R49.reuse, R0, R27 ;  /* 0x00000000311b7223 */ /* 0x040fe2000000001b */
[----:B------:R-:W-:Y:S01]  /*78f0*/  FFMA R24, R49, R2, R24 ;  /* 0x0000000231187223 */ /* 0x000fe20000000018 */
[----:B------:R-:W-:Y:S01]  /*7900*/  LOP3.LUT R0, R81, 0xffff0000, RZ, 0xc0, !PT ;  /* 0xffff000051007812 */ /* 0x000fe200078ec0ff */
[----:B------:R-:W-:Y:S01]  /*7910*/  FFMA R25, R49, R3, R25 ;  /* 0x0000000331197223 */ /* 0x000fe20000000019 */
[----:B------:R-:W-:Y:S01]  /*7920*/  FMUL R31, R47, R31 ;  /* 0x0000001f2f1f7220 */ /* 0x000fe20000400000 */
[C---:B------:R-:W-:Y:S01]  /*7930*/  SHF.L.U32 R2, R82.reuse, 0x10, RZ ;  /* 0x0000001052027819 */ /* 0x040fe200000006ff */
[----:B------:R-:W-:Y:S01]  /*7940*/  FFMA R26, R49, R4, R26 ;  /* 0x00000004311a7223 */ /* 0x000fe2000000001a */
[----:B------:R-:W-:Y:S01]  /*7950*/  LOP3.LUT R3, R82, 0xffff0000, RZ, 0xc0, !PT ;  /* 0xffff000052037812 */ /* 0x000fe200078ec0ff */
[----:B------:R-:W-:Y:S01]  /*7960*/  FMUL R29, R47, R33 ;  /* 0x000000212f1d7220 */ /* 0x000fe20000400000 */
[----:B------:R-:W-:Y:S01]  /*7970*/  SHF.L.U32 R4, R83, 0x10, RZ ;  /* 0x0000001053047819 */ /* 0x000fe200000006ff */
[----:B------:R-:W-:Y:S01]  /*7980*/  FMUL R30, R47, R34 ;  /* 0x000000222f1e7220 */ /* 0x000fe20000400000 */
[----:B------:R-:W-:Y:S01]  /*7990*/  F2FP.BF16.F32.PACK_AB R17, R23, R18 ;  /* 0x000000121711723e */ /* 0x000fe200000010ff */
[----:B------:R-:W-:Y:S01]  /*79a0*/  FFMA R31, R49, R0, R31 ;  /* 0x00000000311f7223 */ /* 0x000fe2000000001f */
[----:B------:R-:W-:Y:S01]  /*79b0*/  FMUL R35, R47, R35 ;  /* 0x000000232f237220 */ /* 0x000fe20000400000 */
[----:B------:R-:W-:Y:S01]  /*79c0*/  F2FP.BF16.F32.PACK_AB R18, R21, R20 ;  /* 0x000000141512723e */ /* 0x000fe200000010ff */
[----:B------:R-:W-:Y:S01]  /*79d0*/  FFMA R28, R49, R2, R28 ;  /* 0x00000002311c7223 */ /* 0x000fe2000000001c */
[----:B------:R-:W-:Y:S01]  /*79e0*/  F2FP.BF16.F32.PACK_AB R19, R27, R22 ;  /* 0x000000161b13723e */ /* 0x000fe200000010ff */
[C---:B------:R-:W-:Y:S01]  /*79f0*/  FFMA R29, R49.reuse, R3, R29 ;  /* 0x00000003311d7223 */ /* 0x040fe2000000001d */
[C---:B------:R-:W-:Y:S01]  /*7a00*/  FFMA R30, R49.reuse, R4, R30 ;  /* 0x00000004311e7223 */ /* 0x040fe2000000001e */
[----:B------:R-:W-:Y:S01]  /*7a10*/  FFMA R35, R49, R5, R35 ;  /* 0x0000000531237223 */ /* 0x000fe20000000023 */
[----:B------:R-:W-:Y:S01]  /*7a20*/  F2FP.BF16.F32.PACK_AB R24, R25, R24 ;  /* 0x000000181918723e */ /* 0x000fe200000010ff */
[----:B------:R1:W-:Y:S01]  /*7a30*/  STS.128 [R102+0x2020], R16 ;  /* 0x0020201066007388 */ /* 0x0003e20000000c00 */
[----:B------:R-:W-:Y:S02]  /*7a40*/  F2FP.BF16.F32.PACK_AB R25, R31, R26 ;  /* 0x0000001a1f19723e */ /* 0x000fe400000010ff */
[----:B------:R-:W-:Y:S02]  /*7a50*/  F2FP.BF16.F32.PACK_AB R26, R29, R28 ;  /* 0x0000001c1d1a723e */ /* 0x000fe400000010ff */
[----:B------:R-:W-:Y:S02]  /*7a60*/  F2FP.BF16.F32.PACK_AB R27, R35, R30 ;  /* 0x0000001e231b723e */ /* 0x000fe400000010ff */
[----:B------:R-:W-:Y:S02]  /*7a70*/  LEA R0, R60, UR48, 0x3 ;  /* 0x000000303c007c11 */ /* 0x000fe4000f8e18ff */
[----:B------:R-:W-:Y:S01]  /*7a80*/  @P6 SHF.L.U32 R2, R101, 0x1f, RZ ;  /* 0x0000001f65026819 */ /* 0x000fe200000006ff */
        /* <DEDUP_REMOVED lines=9> */
[----:B------:R-:W-:Y:S02]  /*7b20*/  UIADD3 UR8, UP0, UPT, UR52, 0x680, URZ ;  /* 0x0000068034087890 */ /* 0x000fe4000ff1e0ff */
[----:B------:R-:W-:Y:S02]  /*7b30*/  UIADD3 UR5, UPT, UPT, UR41, 0x20, URZ ;  /* 0x0000002029057890 */ /* 0x000fe4000fffe0ff */
[----:B------:R-:W-:Y:S02]  /*7b40*/  UIADD3 UR4, UPT, UPT, UR48, 0x2200, URZ ;  /* 0x0000220030047890 */ /* 0x000fe4000fffe0ff */
[----:B------:R-:W-:Y:S01]  /*7b50*/  UIADD3.X UR9, UPT, UPT, URZ, UR53, URZ, UP0, !UPT ;  /* 0x00000035ff097290 */ /* 0x000fe200087fe4ff */
[----:B------:R-:W-:Y:S01]  /*7b60*/  UMOV UR6, UR42 ;  /* 0x0000002a00067c82 */ /* 0x000fe20008000000 */
[----:B------:R-:W-:Y:S07]  /*7b70*/  UMOV UR7, UR36 ;  /* 0x0000002400077c82 */ /* 0x000fee0008000000 */
[----:B------:R2:W-:Y:S01]  /*7b80*/  UTMASTG.3D [UR4], [UR8] ;  /* 0x00000004080073b5 */ /* 0x0005e20008010000 */
[----:B------:R0:W-:Y:S01]  /*7b90*/  UTMACMDFLUSH ;  /* 0x00000000000079b7 */ /* 0x0001e20000000000 */
[----:B--2---:R-:W-:Y:S04]  /*7ba0*/  DEPBAR.LE SB0, 0x1 ;  /* 0x000080400000791a */ /* 0x004fe80000000000 */
.L_x_126:
[----:B------:R-:W-:Y:S05]  /*7bb0*/  BSYNC.RECONVERGENT B0 ;  /* 0x0000000000007941 */ /* 0x000fea0003800200 */
.L_x_125:
[----:B------:R-:W-:Y:S01]  /*7bc0*/  BAR.SYNC.DEFER_BLOCKING 0x1, 0x80 ;  /* 0x0042000000007b1d */ /* 0x000fe20000010000 */
[----:B------:R-:W-:Y:S04]  /*7bd0*/  UIADD3 UR40, UPT, UPT, UR51, 0x1, URZ ;  /* 0x0000000133287890 */ /* 0x000fe8000fffe0ff */
[----:B------:R-:W-:Y:S04]  /*7be0*/  UISETP.NE.AND UP0, UPT, UR40, 0x4, UPT ;  /* 0x000000042800788c */ /* 0x000fe8000bf05270 */
[----:B------:R-:W-:Y:S01]  /*7bf0*/  USEL UR40, UR40, URZ, UP0 ;  /* 0x000000ff28287287 */ /* 0x000fe20008000000 */
[----:B------:R2:W-:Y:S01]  /*7c00*/  @P6 SYNCS.ARRIVE.TRANS64.RED.A1T0 RZ, [R63+URZ], RZ ;  /* 0x000000ff3fff69a7 */ /* 0x0005e200081004ff */
[----:B------:R-:W-:Y:S01]  /*7c10*/  BSSY B1, `(.L_x_127) ;  /* 0x0000017000017945 */ /* 0x000fe20003800000 */
[----:B------:R-:W4:Y:S02]  /*7c20*/  @P6 SYNCS.PHASECHK.TRANS64.TRYWAIT P0, [R0+URZ+0x40], R2 ;  /* 0x00004002000065a7 */ /* 0x000f2400080011ff */
[----:B----4-:R-:W-:Y:S01]  /*7c30*/  @P6 SEL R61, RZ, 0x1, !P0 ;  /* 0x00000001ff3d6807 */ /* 0x010fe20004000000 */
[----:B--2---:R-:W-:Y:S06]  /*7c40*/  @!P6 BRA `(.L_x_128) ;  /* 0x00000000004ce947 */ /* 0x004fec0003800000 */
        /* <DEDUP_REMOVED lines=9> */
[----:B------:R-:W-:Y:S04]  /*7ce0*/  SHF.L.U32 R6, R101, 0x1f, RZ ;  /* 0x0000001f65067819 */ /* 0x000fe800000006ff */
[----:B------:R-:W2:Y:S02]  /*7cf0*/  SYNCS.PHASECHK.TRANS64.TRYWAIT P0, [R0+URZ+0x40], R6 ;  /* 0x00004006000075a7 */ /* 0x000ea400080011ff */
[----:B--2---:R-:W-:Y:S05]  /*7d00*/  @!P0 BRA `(.L_x_131) ;  /* 0x0000002400b08947 */ /* 0x004fea0003800000 */
.L_x_130:
[----:B------:R-:W-:Y:S05]  /*7d10*/  BSYNC B0 ;  /* 0x0000000000007941 */ /* 0x000fea0003800000 */
.L_x_129:
[----:B------:R-:W-:Y:S02]  /*7d20*/  ISETP.NE.AND P0, PT, R62, RZ, PT ;  /* 0x000000ff3e00720c */ /* 0x000fe40003f05270 */
[----:B------:R-:W-:Y:S11]  /*7d30*/  IADD3 R60, PT, PT, R60, 0x1, RZ ;  /* 0x000000013c3c7810 */ /* 0x000ff60007ffe0ff */
[----:B------:R4:W1:Y:S04]  /*7d40*/  @P0 LDS.128 R56, [R5] ;  /* 0x0000000005380984 */ /* 0x0008680000000c00 */
[----:B------:R4:W1:Y:S04]  /*7d50*/  @P0 LDS.128 R64, [R4+0x10] ;  /* 0x0000100004400984 */ /* 0x0008680000000c00 */
[----:B------:R4:W1:Y:S04]  /*7d60*/  @P0 LDS.128 R72, [R3+0x20] ;  /* 0x0000200003480984 */ /* 0x0008680000000c00 */
[----:B------:R4:W1:Y:S02]  /*7d70*/  @P0 LDS.128 R80, [R2+0x30] ;  /* 0x0000300002500984 */ /* 0x0008640000000c00 */
.L_x_128:
[----:B------:R-:W-:Y:S05]  /*7d80*/  BSYNC B1 ;  /* 0x0000000000017941 */ /* 0x000fea0003800000 */
.L_x_127:
        /* <DEDUP_REMOVED lines=21> */
.L_x_132:
        /* <DEDUP_REMOVED lines=146> */
.L_x_134:
[----:B------:R-:W-:Y:S05]  /*8800*/  BSYNC.RECONVERGENT B0 ;  /* 0x0000000000007941 */ /* 0x000fea0003800200 */
.L_x_133:
        /* <DEDUP_REMOVED lines=21> */
.L_x_138:
[----:B------:R-:W-:Y:S05]  /*8960*/  BSYNC B0 ;  /* 0x0000000000007941 */ /* 0x000fea0003800000 */
.L_x_137:
[----:B------:R-:W-:Y:S11]  /*8970*/  ISETP.NE.AND P0, PT, R62, RZ, PT ;  /* 0x000000ff3e00720c */ /* 0x000ff60003f05270 */
[----:B------:R-:W-:Y:S02]  /*8980*/  @!UPT UIADD3 URZ, UPT, UPT, URZ, URZ, URZ ;  /* 0x000000fffffff290 */ /* 0x000fe4000fffe0ff */
[----:B------:R4:W1:Y:S04]  /*8990*/  @P0 LDS.128 R56, [R4] ;  /* 0x0000000004380984 */ /* 0x0008680000000c00 */
[----:B------:R4:W1:Y:S04]  /*89a0*/  @P0 LDS.128 R64, [R3+0x10] ;  /* 0x0000100003400984 */ /* 0x0008680000000c00 */
[----:B------:R4:W1:Y:S04]  /*89b0*/  @P0 LDS.128 R72, [R2+0x20] ;  /* 0x0000200002480984 */ /* 0x0008680000000c00 */
[----:B------:R4:W1:Y:S02]  /*89c0*/  @P0 LDS.128 R80, [R60+0x30] ;  /* 0x000030003c500984 */ /* 0x0008640000000c00 */
.L_x_136:
[----:B------:R-:W-:Y:S05]  /*89d0*/  BSYNC B1 ;  /* 0x0000000000017941 */ /* 0x000fea0003800000 */
.L_x_135:
        /* <DEDUP_REMOVED lines=21> */
.L_x_140:
[----:B------:R-:W-:Y:S01]  /*8b30*/  ISETP.NE.AND P0, PT, R106, RZ, PT ;  /* 0x000000ff6a00720c */ /* 0x000fe20003f05270 */
[----:B------:R-:W-:Y:S05]  /*8b40*/  WARPSYNC.ALL ;  /* 0x0000000000007948 */ /* 0x000fea0003800000 */
[----:B------:R-:W-:Y:S01]  /*8b50*/  R2UR UR4, R48 ;  /* 0x00000000300472ca */ /* 0x000fe200000e0000 */
[----:B------:R-:W-:Y:S01]  /*8b60*/  BSSY.RECONVERGENT B0, `(.L_x_141) ;  /* 0x000008b000007945 */ /* 0x000fe20003800200 */
[C---:B-1----:R-:W-:Y:S02]  /*8b70*/  SHF.L.U32 R48, R56.reuse, 0x10, RZ ;  /* 0x0000001038307819 */ /* 0x042fe400000006ff */
[----:B------:R-:W-:Y:S02]  /*8b80*/  LOP3.LUT R50, R56, 0xffff0000, RZ, 0xc0, !PT ;  /* 0xffff000038327812 */ /* 0x000fe400078ec0ff */
[C---:B------:R-:W-:Y:S02]  /*8b90*/  SHF.L.U32 R51, R57.reuse, 0x10, RZ ;  /* 0x0000001039337819 */ /* 0x040fe400000006ff */
[----:B------:R-:W-:Y:S02]  /*8ba0*/  LOP3.LUT R52, R57, 0xffff0000, RZ, 0xc0, !PT ;  /* 0xffff000039347812 */ /* 0x000fe400078ec0ff */
[C---:B------:R-:W-:Y:S02]  /*8bb0*/  SHF.L.U32 R53, R58.reuse, 0x10, RZ ;  /* 0x000000103a357819 */ /* 0x040fe400000006ff */
[----:B------:R-:W-:Y:S01]  /*8bc0*/  LOP3.LUT R54, R58, 0xffff0000, RZ, 0xc0, !PT ;  /* 0xffff00003a367812 */ /* 0x000fe200078ec0ff */
[----:B----4-:R-:W1:Y:S01]  /*8bd0*/  LDTM.x32 R4, tmem[UR4+0x60] ;  /* 0x00006004000479ee */ /* 0x010e6200082c0000 */
[C---:B------:R-:W-:Y:S01]  /*8be0*/  SHF.L.U32 R55, R59.reuse, 0x10, RZ ;  /* 0x000000103b377819 */ /* 0x040fe200000006ff */
[----:B------:R-:W-:Y:S01]  /*8bf0*/  NOP ;  /* 0x0000000000007918 */ /* 0x000fe20000000000 */
[----:B------:R-:W-:Y:S02]  /*8c00*/  LOP3.LUT R56, R59, 0xffff0000, RZ, 0xc0, !PT ;  /* 0xffff00003b387812 */ /* 0x000fe400078ec0ff */
[C---:B------:R-:W-:Y:S02]  /*8c10*/  SHF.L.U32 R57, R64.reuse, 0x10, RZ ;  /* 0x0000001040397819 */ /* 0x040fe400000006ff */
[----:B------:R-:W-:Y:S02]  /*8c20*/  LOP3.LUT R58, R64, 0xffff0000, RZ, 0xc0, !PT ;  /* 0xffff0000403a7812 */ /* 0x000fe400078ec0ff */
[C---:B------:R-:W-:Y:S02]  /*8c30*/  SHF.L.U32 R59, R65.reuse, 0x10, RZ ;  /* 0x00000010413b7819 */ /* 0x040fe400000006ff */
[----:B------:R-:W-:Y:S02]  /*8c40*/  LOP3.LUT R60, R65, 0xffff0000, RZ, 0xc0, !PT ;  /* 0xffff0000413c7812 */ /* 0x000fe400078ec0ff */
[C---:B------:R-:W-:Y:S02]  /*8c50*/  SHF.L.U32 R61, R66.reuse, 0x10, RZ ;  /* 0x00000010423d7819 */ /* 0x040fe400000006ff */
[----:B------:R-:W-:Y:S02]  /*8c60*/  LOP3.LUT R62, R66, 0xffff0000, RZ, 0xc0, !PT ;  /* 0xffff0000423e7812 */ /* 0x000fe400078ec0ff */
[C---:B------:R-:W-:Y:S02]  /*8c70*/  SHF.L.U32 R63, R67.reuse, 0x10, RZ ;  /* 0x00000010433f7819 */ /* 0x040fe400000006ff */
[----:B------:R-:W-:Y:S02]  /*8c80*/  IADD3 R112, PT, PT, R112, 0xd0, RZ ;  /* 0x000000d070707810 */ /* 0x000fe40007ffe0ff */
[----:B------:R-:W-:Y:S02]  /*8c90*/  LOP3.LUT R64, R67, 0xffff0000, RZ, 0xc0, !PT ;  /* 0xffff000043407812 */ /* 0x000fe400078ec0ff */
[C---:B------:R-:W-:Y:S01]  /*8ca0*/  SHF.L.U32 R65, R72.reuse, 0x10, RZ ;  /* 0x0000001048417819 */ /* 0x040fe200000006ff */
[C---:B-1----:R-:W-:Y:S01]  /*8cb0*/  FMUL R4, R47.reuse, R4 ;  /* 0x000000042f047220 */ /* 0x042fe20000400000 */
[----:B------:R-:W-:Y:S01]  /*8cc0*/  LOP3.LUT R66, R72, 0xffff0000, RZ, 0xc0, !PT ;  /* 0xffff000048427812 */ /* 0x000fe200078ec0ff */
[----:B------:R-:W-:Y:S01]  /*8cd0*/  FMUL R5, R47, R5 ;  /* 0x000000052f057220 */ /* 0x000fe20000400000 */
[----:B------:R-:W-:Y:S01]  /*8ce0*/  LOP3.LUT R112, R112, 0xfefffff8, RZ, 0xc0, !PT ;  /* 0xfefffff870707812 */ /* 0x000fe200078ec0ff */
[----:B------:R-:W-:Y:S01]  /*8cf0*/  FFMA R4, R49, R48, R4 ;  /* 0x0000003031047223 */ /* 0x000fe20000000004 */
[----:B------:R-:W-:Y:S01]  /*8d00*/  FMUL R6, R47, R6 ;  /* 0x000000062f067220 */ /* 0x000fe20000400000 */
[----:B------:R-:W-:Y:S01]  /*8d10*/  FFMA R5, R49, R50, R5 ;  /* 0x0000003231057223 */ /* 0x000fe20000000005 */
[----:B------:R-:W-:Y:S01]  /*8d20*/  SHF.L.U32 R67, R73, 0x10, RZ ;  /* 0x0000001049437819 */ /* 0x000fe200000006ff */
[----:B------:R1:W-:Y:S01]  /*8d30*/  SYNCS.ARRIVE.TRANS64.RED.A1T0 RZ, [R112+URZ], RZ ;  /* 0x000000ff70ff79a7 */ /* 0x0003e200081004ff */
[----:B------:R-:W-:Y:S01]  /*8d40*/  FFMA R6, R49, R51, R6 ;  /* 0x0000003331067223 */ /* 0x000fe20000000006 */
[----:B------:R-:W-:Y:S01]  /*8d50*/  FMUL R7, R47, R7 ;  /* 0x000000072f077220 */ /* 0x000fe20000400000 */
[----:B------:R-:W-:Y:S01]  /*8d60*/  F2FP.BF16.F32.PACK_AB R4, R5, R4 ;  /* 0x000000040504723e */ /* 0x000fe200000010ff */
[C---:B------:R-:W-:Y:S01]  /*8d70*/  FMUL R8, R47.reuse, R8 ;  /* 0x000000082f087220 */ /* 0x040fe20000400000 */
[----:B------:R-:W-:Y:S01]  /*8d80*/  FMUL R9, R47, R9 ;  /* 0x000000092f097220 */ /* 0x000fe20000400000 */
[----:B------:R-:W-:Y:S01]  /*8d90*/  LOP3.LUT R68, R73, 0xffff0000, RZ, 0xc0, !PT ;  /* 0xffff000049447812 */ /* 0x000fe200078ec0ff */
[C---:B------:R-:W-:Y:S01]  /*8da0*/  FFMA R7, R49.reuse, R52, R7 ;  /* 0x0000003431077223 */ /* 0x040fe20000000007 */
[C---:B------:R-:W-:Y:S01]  /*8db0*/  FFMA R8, R49.reuse, R53, R8 ;  /* 0x0000003531087223 */ /* 0x040fe20000000008 */
[C---:B------:R-:W-:Y:S01]  /*8dc0*/  SHF.L.U32 R69, R74.reuse, 0x10, RZ ;  /* 0x000000104a457819 */ /* 0x040fe200000006ff */
[----:B------:R-:W-:Y:S01]  /*8dd0*/  FFMA R9, R49, R54, R9 ;  /* 0x0000003631097223 */ /* 0x000fe20000000009 */
[----:B------:R-:W-:Y:S01]  /*8de0*/  FMUL R10, R47, R10 ;  /* 0x0000000a2f0a7220 */ /* 0x000fe20000400000 */
[----:B------:R-:W-:Y:S01]  /*8df0*/  F2FP.BF16.F32.PACK_AB R5, R7, R6 ;  /* 0x000000060705723e */ /* 0x000fe200000010ff */
[C---:B------:R-:W-:Y:S01]  /*8e00*/  FMUL R11, R47.reuse, R11 ;  /* 0x0000000b2f0b7220 */ /* 0x040fe20000400000 */
[----:B------:R-:W-:Y:S01]  /*8e10*/  FMUL R0, R47, R12 ;  /* 0x0000000c2f007220 */ /* 0x000fe20000400000 */
[----:B------:R-:W-:Y:S01]  /*8e20*/  F2FP.BF16.F32.PACK_AB R6, R9, R8 ;  /* 0x000000080906723e */ /* 0x000fe200000010ff */
[C---:B------:R-:W-:Y:S01]  /*8e30*/  FFMA R10, R49.reuse, R55, R10 ;  /* 0x00000037310a7223 */ /* 0x040fe2000000000a */
[C---:B------:R-:W-:Y:S01]  /*8e40*/  FFMA R11, R49.reuse, R56, R11 ;  /* 0x00000038310b7223 */ /* 0x040fe2000000000b */
[----:B------:R-:W-:Y:S01]  /*8e50*/  LOP3.LUT R70, R74, 0xffff0000, RZ, 0xc0, !PT ;  /* 0xffff00004a467812 */ /* 0x000fe200078ec0ff */
[----:B------:R-:W-:Y:S01]  /*8e60*/  FFMA R0, R49, R57, R0 ;  /* 0x0000003931007223 */ /* 0x000fe20000000000 */
[----:B------:R-:W-:Y:S01]  /*8e70*/  FMUL R2, R47, R13 ;  /* 0x0000000d2f027220 */ /* 0x000fe20000400000 */
[----:B------:R-:W-:Y:S01]  /*8e80*/  SHF.L.U32 R71, R75, 0x10, RZ ;  /* 0x000000104b477819 */ /* 0x000fe200000006ff */
[----:B------:R-:W-:Y:S01]  /*8e90*/  FMUL R3, R47, R14 ;  /* 0x0000000e2f037220 */ /* 0x000fe20000400000 */
[----:B------:R-:W-:Y:S01]  /*8ea0*/  F2FP.BF16.F32.PACK_AB R7, R11, R10 ;  /* 0x0000000a0b07723e */ /* 0x000fe200000010ff */
[----:B------:R-:W-:Y:S01]  /*8eb0*/  FFMA R2, R49, R58, R2 ;  /* 0x0000003a31027223 */ /* 0x000fe20000000002 */
[C---:B------:R-:W-:Y:S01]  /*8ec0*/  FMUL R15, R47.reuse, R15 ;  /* 0x0000000f2f0f7220 */ /* 0x040fe20000400000 */
[C---:B------:R-:W-:Y:S01]  /*8ed0*/  FMUL R12, R47.reuse, R16 ;  /* 0x000000102f0c7220 */ /* 0x040fe20000400000 */
[----:B------:R-:W-:Y:S01]  /*8ee0*/  FMUL R13, R47, R17 ;  /* 0x000000112f0d7220 */ /* 0x000fe20000400000 */
[----:B------:R1:W-:Y:S01]  /*8ef0*/  STS.128 [R104+0x6000], R4 ;  /* 0x0060000468007388 */ /* 0x0003e20000000c00 */
[----:B------:R-:W-:Y:S01]  /*8f00*/  LOP3.LUT R72, R75, 0xffff0000, RZ, 0xc0, !PT ;  /* 0xffff00004b487812 */ /* 0x000fe200078ec0ff */
[C---:B------:R-:W-:Y:S01]  /*8f10*/  FFMA R3, R49.reuse, R59, R3 ;  /* 0x0000003b31037223 */ /* 0x040fe20000000003 */
[----:B------:R-:W-:Y:S01]  /*8f20*/  SHF.L.U32 R73, R80, 0x10, RZ ;  /* 0x0000001050497819 */ /* 0x000fe200000006ff */
[C---:B------:R-:W-:Y:S01]  /*8f30*/  FFMA R15, R49.reuse, R60, R15 ;  /* 0x0000003c310f7223 */ /* 0x040fe2000000000f */
[----:B------:R-:W-:Y:S01]  /*8f40*/  F2FP.BF16.F32.PACK_AB R8, R2, R0 ;  /* 0x000000000208723e */ /* 0x000fe200000010ff */
[C---:B------:R-:W-:Y:S01]  /*8f50*/  FFMA R12, R49.reuse, R61, R12 ;  /* 0x0000003d310c7223 */ /* 0x040fe2000000000c */
[----:B------:R-:W-:Y:S01]  /*8f60*/  FFMA R13, R49, R62, R13 ;  /* 0x0000003e310d7223 */ /* 0x000fe2000000000d */
[C---:B------:R-:W-:Y:S01]  /*8f70*/  FMUL R14, R47.reuse, R18 ;  /* 0x000000122f0e7220 */ /* 0x040fe20000400000 */
[C---:B------:R-:W-:Y:S01]  /*8f80*/  FMUL R19, R47.reuse, R19 ;  /* 0x000000132f137220 */ /* 0x040fe20000400000 */
[C---:B------:R-:W-:Y:S01]  /*8f90*/  FMUL R16, R47.reuse, R20 ;  /* 0x000000142f107220 */ /* 0x040fe20000400000 */
[----:B------:R-:W-:Y:S01]  /*8fa0*/  FMUL R17, R47, R21 ;  /* 0x000000152f117220 */ /* 0x000fe20000400000 */
[----:B------:R-:W-:Y:S01]  /*8fb0*/  FFMA R14, R49, R63, R14 ;  /* 0x0000003f310e7223 */ /* 0x000fe2000000000e */
        /* <DEDUP_REMOVED lines=11> */
[----:B------:R-:W-:Y:S01]  /*9070*/  F2FP.BF16.F32.PACK_AB R9, R15, R3 ;  /* 0x000000030f09723e */ /* 0x000fe200000010ff */
[----:B------:R-:W-:Y:S01]  /*9080*/  FFMA R20, R49, R69, R20 ;  /* 0x0000004531147223 */ /* 0x000fe20000000014 */
[----:B------:R-:W-:Y:S01]  /*9090*/  F2FP.BF16.F32.PACK_AB R10, R13, R12 ;  /* 0x0000000c0d0a723e */ /* 0x000fe200000010ff */
[----:B------:R-:W-:Y:S01]  /*90a0*/  FMUL R24, R47, R28 ;  /* 0x0000001c2f187220 */ /* 0x000fe20000400000 */
[----:B------:R-:W-:Y:S01]  /*90b0*/  F2FP.BF16.F32.PACK_AB R11, R19, R14 ;  /* 0x0000000e130b723e */ /* 0x000fe200000010ff */
[----:B------:R-:W-:Y:S01]  /*90c0*/  FFMA R21, R49, R70, R21 ;  /* 0x0000004631157223 */ /* 0x000fe20000000015 */
[----:B------:R-:W-:Y:S01]  /*90d0*/  LOP3.LUT R74, R80, 0xffff0000, RZ, 0xc0, !PT ;  /* 0xffff0000504a7812 */ /* 0x000fe200078ec0ff */
[----:B------:R-:W-:Y:S01]  /*90e0*/  FMUL R25, R47, R29 ;  /* 0x0000001d2f197220 */ /* 0x000fe20000400000 */
[----:B------:R-:W-:Y:S01]  /*90f0*/  SHF.L.U32 R75, R81, 0x10, RZ ;  /* 0x00000010514b7819 */ /* 0x000fe200000006ff */
[----:B------:R1:W-:Y:S01]  /*9100*/  STS.128 [R103+0x6010], R8 ;  /* 0x0060100867007388 */ /* 0x0003e20000000c00 */
[----:B------:R-:W-:Y:S01]  /*9110*/  FFMA R22, R49, R71, R22 ;  /* 0x0000004731167223 */ /* 0x000fe20000000016 */
[----:B------:R-:W-:Y:S01]  /*9120*/  LOP3.LUT R76, R81, 0xffff0000, RZ, 0xc0, !PT ;  /* 0xffff0000514c7812 */ /* 0x000fe200078ec0ff */
[----:B------:R-:W-:Y:S01]  /*9130*/  FMUL R26, R47, R30 ;  /* 0x0000001e2f1a7220 */ /* 0x000fe20000400000 */
[----:B------:R-:W-:Y:S01]  /*9140*/  FFMA R27, R49, R72, R27 ;  /* 0x00000048311b7223 */ /* 0x000fe2000000001b */
[C---:B------:R-:W-:Y:S01]  /*9150*/  SHF.L.U32 R77, R82.reuse, 0x10, RZ ;  /* 0x00000010524d7819 */ /* 0x040fe200000006ff */
[----:B------:R-:W-:Y:S01]  /*9160*/  FMUL R31, R47, R31 ;  /* 0x0000001f2f1f7220 */ /* 0x000fe20000400000 */
[----:B------:R-:W-:Y:S01]  /*9170*/  FFMA R24, R49, R73, R24 ;  /* 0x0000004931187223 */ /* 0x000fe20000000018 */
[----:B------:R-:W-:Y:S01]  /*9180*/  LOP3.LUT R78, R82, 0xffff0000, RZ, 0xc0, !PT ;  /* 0xffff0000524e7812 */ /* 0x000fe200078ec0ff */
[----:B------:R-:W-:Y:S01]  /*9190*/  FMUL R28, R47, R32 ;  /* 0x000000202f1c7220 */ /* 0x000fe20000400000 */
[----:B------:R-:W-:Y:S01]  /*91a0*/  FFMA R25, R49, R74, R25 ;  /* 0x0000004a31197223 */ /* 0x000fe20000000019 */
[----:B------:R-:W-:Y:S01]  /*91b0*/  SHF.L.U32 R79, R83, 0x10, RZ ;  /* 0x00000010534f7819 */ /* 0x000fe200000006ff */
[----:B------:R-:W-:Y:S01]  /*91c0*/  FMUL R29, R47, R33 ;  /* 0x000000212f1d7220 */ /* 0x000fe20000400000 */
[----:B------:R-:W-:Y:S01]  /*91d0*/  F2FP.BF16.F32.PACK_AB R16, R17, R16 ;  /* 0x000000101110723e */ /* 0x000fe200000010ff */
[----:B------:R-:W-:Y:S01]  /*91e0*/  FFMA R26, R49, R75, R26 ;  /* 0x0000004b311a7223 */ /* 0x000fe2000000001a */
[----:B------:R-:W-:Y:S01]  /*91f0*/  LOP3.LUT R80, R83, 0xffff0000, RZ, 0xc0, !PT ;  /* 0xffff000053507812 */ /* 0x000fe200078ec0ff */
        /* <DEDUP_REMOVED lines=33> */
.L_x_142:
[----:B------:R-:W-:Y:S05]  /*9410*/  BSYNC.RECONVERGENT B0 ;  /* 0x0000000000007941 */ /* 0x000fea0003800200 */
.L_x_141:
[----:B------:R-:W-:Y:S01]  /*9420*/  BAR.SYNC.DEFER_BLOCKING 0x1, 0x80 ;  /* 0x0042000000007b1d */ /* 0x000fe20000010000 */
[----:B------:R-:W-:Y:S01]  /*9430*/  UISETP.NE.AND UP0, UPT, UR49, -0x4, UPT ;  /* 0xfffffffc3100788c */ /* 0x000fe2000bf05270 */
[----:B------:R-:W-:Y:S08]  /*9440*/  IADD3 R45, PT, PT, R45, 0x1, RZ ;  /* 0x000000012d2d7810 */ /* 0x000ff00007ffe0ff */
[----:B------:R-:W-:Y:S05]  /*9450*/  BRA.U !UP0, `(.L_x_143) ;  /* 0x0000000108287547 */ /* 0x000fea000b800000 */
[----:B------:R-:W-:Y:S01]  /*9460*/  ISETP.NE.AND P0, PT, R111, RZ, PT ;  /* 0x000000ff6f00720c */ /* 0x000fe20003f05270 */
[----:B------:R-:W-:Y:S01]  /*9470*/  IMAD.U32 R2, RZ, RZ, UR51 ;  /* 0x00000033ff027e24 */ /* 0x000fe2000f8e00ff */
[----:B------:R-:W-:Y:S01]  /*9480*/  UIADD3 UR51, UPT, UPT, UR51, 0x1, URZ ;  /* 0x0000000133337890 */ /* 0x000fe2000fffe0ff */
[----:B------:R-:W-:Y:S03]  /*9490*/  IMAD.U32 R0, RZ, RZ, UR37 ;  /* 0x00000025ff007e24 */ /* 0x000fe6000f8e00ff */
[----:B------:R-:W-:Y:S04]  /*94a0*/  UISETP.NE.AND UP0, UPT, UR51, 0x4, UPT ;  /* 0x000000043300788c */ /* 0x000fe8000bf05270 */
[----:B------:R-:W-:Y:S03]  /*94b0*/  USEL UR51, UR51, URZ, UP0 ;  /* 0x000000ff33337287 */ /* 0x000fe60008000000 */
[----:B------:R-:W-:Y:S05]  /*94c0*/  @P0 LEA R2, R2, UR48, 0x3 ;  /* 0x0000003002020c11 */ /* 0x000fea000f8e18ff */
[----:B------:R-:W-:Y:S05]  /*94d0*/  @P0 VIADD R2, R2, 0x60 ;  /* 0x0000006002020836 */ /* 0x000fea0000000000 */
[----:B------:R-:W-:Y:S04]  /*94e0*/  @P0 PRMT R0, R0, 0x654, R2 ;  /* 0x0000065400000816 */ /* 0x000fe80000000002 */
[----:B------:R2:W-:Y:S03]  /*94f0*/  @P0 SYNCS.ARRIVE.TRANS64.RED.A1T0 RZ, [R0+URZ], RZ ;  /* 0x000000ff00ff09a7 */ /* 0x0005e600081004ff */
.L_x_143:
[----:B------:R-:W-:Y:S01]  /*9500*/  ISETP.NE.AND P2, PT, R107, RZ, PT ;  /* 0x000000ff6b00720c */ /* 0x000fe20003f45270 */
[----:B------:R-:W-:Y:S01]  /*9510*/  UIADD3 UR49, UPT, UPT, UR49, 0x4, URZ ;  /* 0x0000000431317890 */ /* 0x000fe2000fffe0ff */
[----:B------:R-:W-:Y:S01]  /*9520*/  ISETP.NE.AND P0, PT, R109, 0x2, PT ;  /* 0x000000026d00780c */ /* 0x000fe20003f05270 */
[----:B------:R-:W-:Y:S01]  /*9530*/  IMAD.IADD R15, R43, 0x1, R90 ;  /* 0x000000012b0f7824 */ /* 0x000fe200078e025a */
[----:B------:R-:W-:Y:S01]  /*9540*/  ISETP.NE.AND P1, PT, R45, 0x4, PT ;  /* 0x000000042d00780c */ /* 0x000fe20003f25270 */
[----:B------:R-:W-:Y:S01]  /*9550*/  IMAD.IADD R14, R44, 0x1, R91 ;  /* 0x000000012c0e7824 */ /* 0x000fe200078e025b */
[----:B------:R-:W-:Y:S02]  /*9560*/  SEL R2, RZ, 0x1, P0 ;  /* 0x00000001ff027807 */ /* 0x000fe40000000000 */
[----:B--2---:R-:W-:Y:S02]  /*9570*/  SEL R0, RZ, 0x1, P1 ;  /* 0x00000001ff007807 */ /* 0x004fe40000800000 */
[----:B------:R-:W-:Y:S02]  /*9580*/  LOP3.LUT R99, R99, R2, RZ, 0x3c, !PT ;  /* 0x0000000263637212 */ /* 0x000fe400078e3cff */
[----:B------:R-:W-:Y:S02]  /*9590*/  LOP3.LUT R100, R100, R0, RZ, 0x3c, !PT ;  /* 0x0000000064647212 */ /* 0x000fe400078e3cff */
[----:B------:R-:W-:Y:S02]  /*95a0*/  @P2 R2UR UR36, R98 ;  /* 0x00000000622422ca */ /* 0x000fe400000e0000 */
[----:B------:R-:W-:Y:S02]  /*95b0*/  SEL R109, R109, RZ, P0 ;  /* 0x000000ff6d6d7207 */ /* 0x000fe40000000000 */
[----:B------:R-:W-:Y:S01]  /*95c0*/  SEL R45, R45, RZ, P1 ;  /* 0x000000ff2d2d7207 */ /* 0x000fe20000800000 */
[----:B------:R-:W-:Y:S10]  /*95d0*/  @P2 BRA `(.L_x_144) ;  /* 0xffffffc000542947 */ /* 0x000ff4000383ffff */
[----:B------:R-:W-:-:S09]  /*95e0*/  UISETP.NE.AND UP0, UPT, UR50, URZ, UPT ;  /* 0x000000ff3200728c */ /* 0x000fd2000bf05270 */
[----:B------:R-:W-:Y:S05]  /*95f0*/  BRA.U !UP0, `(.L_x_145) ;  /* 0x0000000108487547 */ /* 0x000fea000b800000 */
[----:B------:R-:W2:Y:S02]  /*9600*/  LDCU.64 UR4, c[0x0][0x890] ;  /* 0x00011200ff0477ac */ /* 0x000ea40008000a00 */
[----:B--2---:R-:W-:-:S04]  /*9610*/  UISETP.NE.U32.AND UP0, UPT, UR4, URZ, UPT ;  /* 0x000000ff0400728c */ /* 0x004fc8000bf05070 */
[----:B------:R-:W-:-:S09]  /*9620*/  UISETP.NE.AND.EX UP0, UPT, UR5, URZ, UPT, UP0 ;  /* 0x000000ff0500728c */ /* 0x000fd2000bf05300 */
[----:B------:R-:W-:Y:S05]  /*9630*/  BRA.U UP0, `(.L_x_146) ;  /* 0x00000001000c7547 */ /* 0x000fea000b800000 */
[----:B------:R-:W-:-:S13]  /*9640*/  FSETP.NEU.AND P0, PT, R49, RZ, PT ;  /* 0x000000ff3100720b */ /* 0x000fda0003f0d000 */
[----:B------:R-:W-:Y:S05]  /*9650*/  @!P0 EXIT ;  /* 0x000000000000894d */ /* 0x000fea0003800000 */
[----:B------:R-:W-:Y:S05]  /*9660*/  BRA `(.L_x_145) ;  /* 0x00000000002c7947 */ /* 0x000fea0003800000 */
.L_x_146:
[----:B------:R-:W-:Y:S01]  /*9670*/  ISETP.NE.AND P0, PT, R108, RZ, PT ;  /* 0x000000ff6c00720c */ /* 0x000fe20003f05270 */
[----:B------:R-:W-:-:S12]  /*9680*/  BSSY.RECONVERGENT B0, `(.L_x_145) ;  /* 0x0000009000007945 */ /* 0x000fd80003800200 */
[----:B------:R-:W-:Y:S05]  /*9690*/  @P0 BRA `(.L_x_147) ;  /* 0x0000000000140947 */ /* 0x000fea0003800000 */
[----:B------:R-:W2:Y:S02]  /*96a0*/  LDCU.64 UR4, c[0x0][0x888] ;  /* 0x00011100ff0477ac */ /* 0x000ea40008000a00 */
[----:B--2---:R-:W-:-:S04]  /*96b0*/  ISETP.NE.U32.AND P0, PT, RZ, UR4, PT ;  /* 0x00000004ff007c0c */ /* 0x004fc8000bf05070 */
[----:B------:R-:W-:-:S13]  /*96c0*/  ISETP.NE.AND.EX P0, PT, RZ, UR5, PT, P0 ;  /* 0x00000005ff007c0c */ /* 0x000fda000bf05300 */
[----:B------:R-:W-:Y:S05]  /*96d0*/  @!P0 EXIT ;  /* 0x000000000000894d */ /* 0x000fea0003800000 */
[----:B------:R-:W-:Y:S05]  /*96e0*/  BRA `(.L_x_148) ;  /* 0x0000000000087947 */ /* 0x000fea0003800000 */
.L_x_147:
[----:B------:R-:W-:-:S13]  /*96f0*/  FSETP.NEU.AND P0, PT, R49, RZ, PT ;  /* 0x000000ff3100720b */ /* 0x000fda0003f0d000 */
[----:B------:R-:W-:Y:S05]  /*9700*/  @!P0 EXIT ;  /* 0x000000000000894d */ /* 0x000fea0003800000 */
.L_x_148:
[----:B------:R-:W-:Y:S05]  /*9710*/  BSYNC.RECONVERGENT B0 ;  /* 0x0000000000007941 */ /* 0x000fea0003800200 */
.L_x_145:
[----:B------:R-:W-:Y:S01]  /*9720*/  ULEA UR4, UR51, UR48, 0x3 ;  /* 0x0000003033047291 */ /* 0x000fe2000f8e18ff */
[----:B------:R-:W-:-:S04]  /*9730*/  DEPBAR.LE SB0, 0x0 ;  /* 0x000080000000791a */ /* 0x000fc80000000000 */
[----:B------:R-:W-:-:S04]  /*9740*/  UIADD3 UR4, UPT, UPT, UR4, 0x60, URZ ;  /* 0x0000006004047890 */ /* 0x000fc8000fffe0ff */
[----:B------:R-:W-:-:S09]  /*9750*/  UPRMT UR4, UR37, 0x654, UR4 ;  /* 0x0000065425047896 */ /* 0x000fd20008000004 */
[----:B------:R-:W-:Y:S01]  /*9760*/  SYNCS.ARRIVE.TRANS64.RED.A1T0 RZ, [UR4], RZ ;  /* 0x000000ffffff79a7 */ /* 0x000fe20008100404 */
[----:B------:R-:W-:Y:S05]  /*9770*/  EXIT ;  /* 0x000000000000794d */ /* 0x000fea0003800000 */
.L_x_24:
[----:B--2---:R2:W4:Y:S02]  /*9780*/  SYNCS.PHASECHK.TRANS64.TRYWAIT P0, [R2+URZ+0x100], R3 ;  /* 0x00010003020075a7 */ /* 0x00452400080011ff */
[----:B----4-:R-:W-:Y:S05]  /*9790*/  @!P0 NANOSLEEP.SYNCS 0x989680 ;  /* 0x009896800000895d */ /* 0x010fea0003900000 */
[----:B------:R-:W4:Y:S02]  /*97a0*/  @!P0 SYNCS.PHASECHK.TRANS64 P0, [R2+URZ+0x100], R3 ;  /* 0x00010003020085a7 */ /* 0x000f2400080010ff */
[----:B----4-:R-:W-:Y:S05]  /*97b0*/  @!P0 BRA `(.L_x_24) ;  /* 0xfffffffc00f08947 */ /* 0x010fea000383ffff */
[----:B------:R-:W-:Y:S05]  /*97c0*/  BRA `(.L_x_149) ;  /* 0xffffff8000107947 */ /* 0x000fea000383ffff */
.L_x_27:
[----:B------:R-:W-:-:S07]  /*97d0*/  MOV R2, UR33 ;  /* 0x0000002100027c02 */ /* 0x000fce0008000f00 */
.L_x_150:
[----:B-1----:R1:W2:Y:S02]  /*97e0*/  SYNCS.PHASECHK.TRANS64.TRYWAIT P0, [R2+URZ+0x20], R4 ;  /* 0x00002004020075a7 */ /* 0x0022a400080011ff */
[----:B--2---:R-:W-:Y:S05]  /*97f0*/  @!P0 NANOSLEEP.SYNCS 0x989680 ;  /* 0x009896800000895d */ /* 0x004fea0003900000 */
[----:B------:R-:W2:Y:S02]  /*9800*/  @!P0 SYNCS.PHASECHK.TRANS64 P0, [R2+URZ+0x20], R4 ;  /* 0x00002004020085a7 */ /* 0x000ea400080010ff */
[----:B--2---:R-:W-:Y:S05]  /*9810*/  @!P0 BRA `(.L_x_150) ;  /* 0xfffffffc00f08947 */ /* 0x004fea000383ffff */
[----:B------:R-:W-:Y:S05]  /*9820*/  BRA `(.L_x_26) ;  /* 0xffffff8000787947 */ /* 0x000fea000383ffff */
.L_x_34:
[----:B-1----:R-:W-:-:S07]  /*9830*/  MOV R2, UR33 ;  /* 0x0000002100027c02 */ /* 0x002fce0008000f00 */
.L_x_151:
[----:B-1----:R1:W2:Y:S02]  /*9840*/  SYNCS.PHASECHK.TRANS64.TRYWAIT P0, [R2+URZ+0x20], R4 ;  /* 0x00002004020075a7 */ /* 0x0022a400080011ff */
[----:B--2---:R-:W-:Y:S05]  /*9850*/  @!P0 NANOSLEEP.SYNCS 0x989680 ;  /* 0x009896800000895d */ /* 0x004fea0003900000 */
[----:B------:R-:W2:Y:S02]  /*9860*/  @!P0 SYNCS.PHASECHK.TRANS64 P0, [R2+URZ+0x20], R4 ;  /* 0x00002004020085a7 */ /* 0x000ea400080010ff */
[----:B--2---:R-:W-:Y:S05]  /*9870*/  @!P0 BRA `(.L_x_151) ;  /* 0xfffffffc00f08947 */ /* 0x004fea000383ffff */
[----:B------:R-:W-:Y:S05]  /*9880*/  BRA `(.L_x_33) ;  /* 0xffffff8400647947 */ /* 0x000fea000383ffff */
.L_x_39:
[----:B-1----:R1:W2:Y:S02]  /*9890*/  SYNCS.PHASECHK.TRANS64.TRYWAIT P0, [R2+URZ+0x90], R3 ;  /* 0x00009003020075a7 */ /* 0x0022a400080011ff */
[----:B--2---:R-:W-:Y:S05]  /*98a0*/  @!P0 NANOSLEEP.SYNCS 0x989680 ;  /* 0x009896800000895d */ /* 0x004fea0003900000 */
[----:B------:R-:W2:Y:S02]  /*98b0*/  @!P0 SYNCS.PHASECHK.TRANS64 P0, [R2+URZ+0x90], R3 ;  /* 0x00009003020085a7 */ /* 0x000ea400080010ff */
[----:B--2---:R-:W-:Y:S05]  /*98c0*/  @!P0 BRA `(.L_x_39) ;  /* 0xfffffffc00f08947 */ /* 0x004fea000383ffff */
[----:B------:R-:W-:Y:S05]  /*98d0*/  BRA `(.L_x_152) ;  /* 0xffffff8800307947 */ /* 0x000fea000383ffff */
.L_x_43:
[----:B---3--:R-:W-:-:S07]  /*98e0*/  MOV R0, UR5 ;  /* 0x0000000500007c02 */ /* 0x008fce0008000f00 */
.L_x_153:
[----:B-1----:R1:W2:Y:S02]  /*98f0*/  SYNCS.PHASECHK.TRANS64.TRYWAIT P0, [R0+URZ], R2 ;  /* 0x00000002000075a7 */ /* 0x0022a400080011ff */
[----:B--2---:R-:W-:Y:S05]  /*9900*/  @!P0 NANOSLEEP.SYNCS 0x989680 ;  /* 0x009896800000895d */ /* 0x004fea0003900000 */
[----:B------:R-:W2:Y:S02]  /*9910*/  @!P0 SYNCS.PHASECHK.TRANS64 P0, [R0+URZ], R2 ;  /* 0x00000002000085a7 */ /* 0x000ea400080010ff */
[----:B--2---:R-:W-:Y:S05]  /*9920*/  @!P0 BRA `(.L_x_153) ;  /* 0xfffffffc00f08947 */ /* 0x004fea000383ffff */
[----:B------:R-:W-:Y:S05]  /*9930*/  BRA `(.L_x_154) ;  /* 0xffffff8c00a07947 */ /* 0x000fea000383ffff */
.L_x_44:
[----:B---3--:R-:W-:-:S07]  /*9940*/  MOV R0, UR5 ;  /* 0x0000000500007c02 */ /* 0x008fce0008000f00 */
.L_x_155:
[----:B-1----:R1:W2:Y:S02]  /*9950*/  SYNCS.PHASECHK.TRANS64.TRYWAIT P0, [R0+URZ], R3 ;  /* 0x00000003000075a7 */ /* 0x0022a400080011ff */
[----:B--2---:R-:W-:Y:S05]  /*9960*/  @!P0 NANOSLEEP.SYNCS 0x989680 ;  /* 0x009896800000895d */ /* 0x004fea0003900000 */
[----:B------:R-:W2:Y:S02]  /*9970*/  @!P0 SYNCS.PHASECHK.TRANS64 P0, [R0+URZ], R3 ;  /* 0x00000003000085a7 */ /* 0x000ea400080010ff */
[----:B--2---:R-:W-:Y:S05]  /*9980*/  @!P0 BRA `(.L_x_155) ;  /* 0xfffffffc00f08947 */ /* 0x004fea000383ffff */
[----:B------:R-:W-:Y:S05]  /*9990*/  BRA `(.L_x_156) ;  /* 0xffffff8c00ac7947 */ /* 0x000fea000383ffff */
.L_x_45:
[----:B---3--:R-:W-:-:S07]  /*99a0*/  MOV R0, UR5 ;  /* 0x0000000500007c02 */ /* 0x008fce0008000f00 */
.L_x_157:
[----:B-1----:R1:W2:Y:S02]  /*99b0*/  SYNCS.PHASECHK.TRANS64.TRYWAIT P0, [R0+URZ], R3 ;  /* 0x00000003000075a7 */ /* 0x0022a400080011ff */
[----:B--2---:R-:W-:Y:S05]  /*99c0*/  @!P0 NANOSLEEP.SYNCS 0x989680 ;  /* 0x009896800000895d */ /* 0x004fea0003900000 */
[----:B------:R-:W2:Y:S02]  /*99d0*/  @!P0 SYNCS.PHASECHK.TRANS64 P0, [R0+URZ], R3 ;  /* 0x00000003000085a7 */ /* 0x000ea400080010ff */
[----:B--2---:R-:W-:Y:S05]  /*99e0*/  @!P0 BRA `(.L_x_157) ;  /* 0xfffffffc00f08947 */ /* 0x004fea000383ffff */
[----:B------:R-:W-:Y:S05]  /*99f0*/  BRA `(.L_x_158) ;  /* 0xffffff8c00b87947 */ /* 0x000fea000383ffff */
.L_x_48:
[----:B-1----:R1:W2:Y:S02]  /*9a00*/  SYNCS.PHASECHK.TRANS64.TRYWAIT P0, [R0+URZ+0xf0], R4 ;  /* 0x0000f004000075a7 */ /* 0x0022a400080011ff */
[----:B--2---:R-:W-:Y:S05]  /*9a10*/  @!P0 NANOSLEEP.SYNCS 0x989680 ;  /* 0x009896800000895d */ /* 0x004fea0003900000 */
[----:B------:R-:W2:Y:S02]  /*9a20*/  @!P0 SYNCS.PHASECHK.TRANS64 P0, [R0+URZ+0xf0], R4 ;  /* 0x0000f004000085a7 */ /* 0x000ea400080010ff */
[----:B--2---:R-:W-:Y:S05]  /*9a30*/  @!P0 BRA `(.L_x_48) ;  /* 0xfffffffc00f08947 */ /* 0x004fea000383ffff */
[----:B------:R-:W-:Y:S05]  /*9a40*/  BRA `(.L_x_159) ;  /* 0xffffff9000187947 */ /* 0x000fea000383ffff */
.L_x_49:
[----:B------:R-:W-:-:S07]  /*9a50*/  MOV R0, UR5 ;  /* 0x0000000500007c02 */ /* 0x000fce0008000f00 */
.L_x_160:
[----:B-1----:R1:W2:Y:S02]  /*9a60*/  SYNCS.PHASECHK.TRANS64.TRYWAIT P0, [R0+URZ+0xa0], R5 ;  /* 0x0000a005000075a7 */ /* 0x0022a400080011ff */
[----:B--2---:R-:W-:Y:S05]  /*9a70*/  @!P0 NANOSLEEP.SYNCS 0x989680 ;  /* 0x009896800000895d */ /* 0x004fea0003900000 */
[----:B------:R-:W2:Y:S02]  /*9a80*/  @!P0 SYNCS.PHASECHK.TRANS64 P0, [R0+URZ+0xa0], R5 ;  /* 0x0000a005000085a7 */ /* 0x000ea400080010ff */
[----:B--2---:R-:W-:Y:S05]  /*9a90*/  @!P0 BRA `(.L_x_160) ;  /* 0xfffffffc00f08947 */ /* 0x004fea000383ffff */
[----:B------:R-:W-:Y:S05]  /*9aa0*/  BRA `(.L_x_161) ;  /* 0xffffff9000287947 */ /* 0x000fea000383ffff */
.L_x_50:
[----:B-1----:R1:W2:Y:S02]  /*9ab0*/  SYNCS.PHASECHK.TRANS64.TRYWAIT P1, [R0+URZ+0x90], R4 ;  /* 0x00009004000075a7 */ /* 0x0022a400080211ff */
[----:B--2---:R-:W-:Y:S05]  /*9ac0*/  @!P1 NANOSLEEP.SYNCS 0x989680 ;  /* 0x009896800000995d */ /* 0x004fea0003900000 */
[----:B------:R-:W2:Y:S02]  /*9ad0*/  @!P1 SYNCS.PHASECHK.TRANS64 P1, [R0+URZ+0x90], R4 ;  /* 0x00009004000095a7 */ /* 0x000ea400080210ff */
[----:B--2---:R-:W-:Y:S05]  /*9ae0*/  @!P1 BRA `(.L_x_50) ;  /* 0xfffffffc00f09947 */ /* 0x004fea000383ffff */
[----:B------:R-:W-:Y:S05]  /*9af0*/  BRA `(.L_x_162) ;  /* 0xffffff9000587947 */ /* 0x000fea000383ffff */
.L_x_53:
[----:B------:R-:W-:-:S07]  /*9b00*/  MOV R0, UR5 ;  /* 0x0000000500007c02 */ /* 0x000fce0008000f00 */
.L_x_163:
[----:B-1----:R1:W2:Y:S02]  /*9b10*/  SYNCS.PHASECHK.TRANS64.TRYWAIT P0, [R0+URZ+0xa0], R2 ;  /* 0x0000a002000075a7 */ /* 0x0022a400080011ff */
[----:B--2---:R-:W-:Y:S05]  /*9b20*/  @!P0 NANOSLEEP.SYNCS 0x989680 ;  /* 0x009896800000895d */ /* 0x004fea0003900000 */
[----:B------:R-:W2:Y:S02]  /*9b30*/  @!P0 SYNCS.PHASECHK.TRANS64 P0, [R0+URZ+0xa0], R2 ;  /* 0x0000a002000085a7 */ /* 0x000ea400080010ff */
[----:B--2---:R-:W-:Y:S05]  /*9b40*/  @!P0 BRA `(.L_x_163) ;  /* 0xfffffffc00f08947 */ /* 0x004fea000383ffff */
[----:B------:R-:W-:Y:S05]  /*9b50*/  BRA `(.L_x_52) ;  /* 0xffffff9000ac7947 */ /* 0x000fea000383ffff */
.L_x_62:
[----:B-1----:R-:W-:-:S04]  /*9b60*/  MOV R4, UR6 ;  /* 0x0000000600047c02 */ /* 0x002fc80008000f00 */
[----:B------:R1:W2:Y:S03]  /*9b70*/  SYNCS.PHASECHK.TRANS64.TRYWAIT P0, [R4+URZ+0x8], R5 ;  /* 0x00000805040075a7 */ /* 0x0002a600080011ff */
[----:B--2---:R-:W-:Y:S05]  /*9b80*/  @!P0 NANOSLEEP.SYNCS 0x989680 ;  /* 0x009896800000895d */ /* 0x004fea0003900000 */
[----:B------:R-:W2:Y:S02]  /*9b90*/  @!P0 SYNCS.PHASECHK.TRANS64 P0, [R4+URZ+0x8], R5 ;  /* 0x00000805040085a7 */ /* 0x000ea400080010ff */
[----:B--2---:R-:W-:Y:S05]  /*9ba0*/  @!P0 BRA `(.L_x_62) ;  /* 0xfffffffc00ec8947 */ /* 0x004fea000383ffff */
[----:B------:R-:W-:Y:S05]  /*9bb0*/  BRA `(.L_x_61) ;  /* 0xffffff9400607947 */ /* 0x000fea000383ffff */
.L_x_64:
[----:B------:R-:W-:Y:S01]  /*9bc0*/  BSSY B0, `(.L_x_164) ;  /* 0x0000006000007945 */ /* 0x000fe20003800000 */
[----:B------:R-:W-:-:S07]  /*9bd0*/  MOV R15, 0xffffffff ;  /* 0xffffffff000f7802 */ /* 0x000fce0000000f00 */
[----:B-1---5:R-:W-:Y:S05]  /*9be0*/  WARPSYNC.COLLECTIVE R15, `(.L_x_165) ;  /* 0x000000000f0c7348 */ /* 0x022fea0003c00000 */
[----:B------:R-:W-:Y:S02]  /*9bf0*/  ELECT P6, UR79, PT ;  /* 0x00000000004f782f */ /* 0x000fe400038c0000 */
[----:B------:R-:W-:Y:S01]  /*9c00*/  MOV R14, UR79 ;  /* 0x0000004f000e7c02 */ /* 0x000fe20008000f00 */
[----:B-1---5:R-:W-:Y:S10]  /*9c10*/  ENDCOLLECTIVE ;  /* 0x000000000000791b */ /* 0x022ff40003800000 */
.L_x_165:
[----:B------:R-:W-:Y:S05]  /*9c20*/  BSYNC B0 ;  /* 0x0000000000007941 */ /* 0x000fea0003800000 */
.L_x_164:
[----:B------:R-:W-:Y:S05]  /*9c30*/  BRA `(.L_x_166) ;  /* 0xffffff9400907947 */ /* 0x000fea000383ffff */
.L_x_66:
[----:B-1----:R-:W-:-:S04]  /*9c40*/  MOV R2, UR6 ;  /* 0x0000000600027c02 */ /* 0x002fc80008000f00 */
[----:B------:R1:W2:Y:S03]  /*9c50*/  SYNCS.PHASECHK.TRANS64.TRYWAIT P0, [R2+URZ+0x8], R3 ;  /* 0x00000803020075a7 */ /* 0x0002a600080011ff */
[----:B--2---:R-:W-:Y:S05]  /*9c60*/  @!P0 NANOSLEEP.SYNCS 0x989680 ;  /* 0x009896800000895d */ /* 0x004fea0003900000 */
[----:B------:R-:W2:Y:S02]  /*9c70*/  @!P0 SYNCS.PHASECHK.TRANS64 P0, [R2+URZ+0x8], R3 ;  /* 0x00000803020085a7 */ /* 0x000ea400080010ff */
[----:B--2---:R-:W-:Y:S05]  /*9c80*/  @!P0 BRA `(.L_x_66) ;  /* 0xfffffffc00ec8947 */ /* 0x004fea000383ffff */
[----:B------:R-:W-:Y:S05]  /*9c90*/  BRA `(.L_x_65) ;  /* 0xffffff9400947947 */ /* 0x000fea000383ffff */
.L_x_67:
[----:B-1----:R1:W2:Y:S02]  /*9ca0*/  SYNCS.PHASECHK.TRANS64.TRYWAIT P0, [R0+URZ+0x90], R4 ;  /* 0x00009004000075a7 */ /* 0x0022a400080011ff */
[----:B--2---:R-:W-:Y:S05]  /*9cb0*/  @!P0 NANOSLEEP.SYNCS 0x989680 ;  /* 0x009896800000895d */ /* 0x004fea0003900000 */
[----:B------:R-:W2:Y:S02]  /*9cc0*/  @!P0 SYNCS.PHASECHK.TRANS64 P0, [R0+URZ+0x90], R4 ;  /* 0x00009004000085a7 */ /* 0x000ea400080010ff */
[----:B--2---:R-:W-:Y:S05]  /*9cd0*/  @!P0 BRA `(.L_x_67) ;  /* 0xfffffffc00f08947 */ /* 0x004fea000383ffff */
[----:B------:R-:W-:Y:S05]  /*9ce0*/  BRA `(.L_x_167) ;  /* 0xffffff9800a07947 */ /* 0x000fea000383ffff */
.L_x_69:
[----:B------:R-:W-:-:S07]  /*9cf0*/  MOV R0, UR8 ;  /* 0x0000000800007c02 */ /* 0x000fce0008000f00 */
.L_x_168:
[----:B-1----:R1:W2:Y:S02]  /*9d00*/  SYNCS.PHASECHK.TRANS64.TRYWAIT P0, [R0+URZ+0xd0], R4 ;  /* 0x0000d004000075a7 */ /* 0x0022a400080011ff */
[----:B--2---:R-:W-:Y:S05]  /*9d10*/  @!P0 NANOSLEEP.SYNCS 0x989680 ;  /* 0x009896800000895d */ /* 0x004fea0003900000 */
[----:B------:R-:W2:Y:S02]  /*9d20*/  @!P0 SYNCS.PHASECHK.TRANS64 P0, [R0+URZ+0xd0], R4 ;  /* 0x0000d004000085a7 */ /* 0x000ea400080010ff */
[----:B--2---:R-:W-:Y:S05]  /*9d30*/  @!P0 BRA `(.L_x_168) ;  /* 0xfffffffc00f08947 */ /* 0x004fea000383ffff */
[----:B------:R-:W-:Y:S05]  /*9d40*/  BRA `(.L_x_169) ;  /* 0xffffff9800ec7947 */ /* 0x000fea000383ffff */
.L_x_72:
[----:B------:R-:W-:Y:S07]  /*9d50*/  MOV R0, UR14 ;  /* 0x0000000e00007c02 */ /* 0x000fee0008000f00 */
.L_x_170:
[----:B-1----:R1:W2:Y:S02]  /*9d60*/  SYNCS.PHASECHK.TRANS64.TRYWAIT P0, [R0+URZ], R4 ;  /* 0x00000004000075a7 */ /* 0x0022a400080011ff */
[----:B--2---:R-:W-:Y:S05]  /*9d70*/  @!P0 NANOSLEEP.SYNCS 0x989680 ;  /* 0x009896800000895d */ /* 0x004fea0003900000 */
[----:B------:R-:W2:Y:S02]  /*9d80*/  @!P0 SYNCS.PHASECHK.TRANS64 P0, [R0+URZ], R4 ;  /* 0x00000004000085a7 */ /* 0x000ea400080010ff */
[----:B--2---:R-:W-:Y:S05]  /*9d90*/  @!P0 BRA `(.L_x_170) ;  /* 0xfffffffc00f08947 */ /* 0x004fea000383ffff */
[----:B------:R-:W-:Y:S05]  /*9da0*/  BRA `(.L_x_71) ;  /* 0xffffff9c00007947 */ /* 0x000fea000383ffff */
.L_x_76:
[----:B-1----:R-:W-:-:S07]  /*9db0*/  MOV R0, UR8 ;  /* 0x0000000800007c02 */ /* 0x002fce0008000f00 */
.L_x_171:
[----:B-1----:R1:W2:Y:S02]  /*9dc0*/  SYNCS.PHASECHK.TRANS64.TRYWAIT P0, [R0+URZ], R2 ;  /* 0x00000002000075a7 */ /* 0x0022a400080011ff */
[----:B--2---:R-:W-:Y:S05]  /*9dd0*/  @!P0 NANOSLEEP.SYNCS 0x989680 ;  /* 0x009896800000895d */ /* 0x004fea0003900000 */
[----:B------:R-:W2:Y:S02]  /*9de0*/  @!P0 SYNCS.PHASECHK.TRANS64 P0, [R0+URZ], R2 ;  /* 0x00000002000085a7 */ /* 0x000ea400080010ff */
[----:B--2---:R-:W-:Y:S05]  /*9df0*/  @!P0 BRA `(.L_x_171) ;  /* 0xfffffffc00f08947 */ /* 0x004fea000383ffff */
[----:B------:R-:W-:Y:S05]  /*9e00*/  BRA `(.L_x_172) ;  /* 0xffffffa000447947 */ /* 0x000fea000383ffff */
.L_x_77:
[----:B------:R-:W-:-:S07]  /*9e10*/  MOV R0, UR8 ;  /* 0x0000000800007c02 */ /* 0x000fce0008000f00 */
.L_x_173:
[----:B-1----:R1:W2:Y:S02]  /*9e20*/  SYNCS.PHASECHK.TRANS64.TRYWAIT P0, [R0+URZ], R3 ;  /* 0x00000003000075a7 */ /* 0x0022a400080011ff */
[----:B--2---:R-:W-:Y:S05]  /*9e30*/  @!P0 NANOSLEEP.SYNCS 0x989680 ;  /* 0x009896800000895d */ /* 0x004fea0003900000 */
[----:B------:R-:W2:Y:S02]  /*9e40*/  @!P0 SYNCS.PHASECHK.TRANS64 P0, [R0+URZ], R3 ;  /* 0x00000003000085a7 */ /* 0x000ea400080010ff */
[----:B--2---:R-:W-:Y:S05]  /*9e50*/  @!P0 BRA `(.L_x_173) ;  /* 0xfffffffc00f08947 */ /* 0x004fea000383ffff */
[----:B------:R-:W-:Y:S05]  /*9e60*/  BRA `(.L_x_174) ;  /* 0xffffffa000507947 */ /* 0x000fea000383ffff */
.L_x_78:
[----:B------:R-:W-:-:S07]  /*9e70*/  MOV R0, UR8 ;  /* 0x0000000800007c02 */ /* 0x000fce0008000f00 */
.L_x_175:
[----:B-1----:R1:W2:Y:S02]  /*9e80*/  SYNCS.PHASECHK.TRANS64.TRYWAIT P0, [R0+URZ], R3 ;  /* 0x00000003000075a7 */ /* 0x0022a400080011ff */
[----:B--2---:R-:W-:Y:S05]  /*9e90*/  @!P0 NANOSLEEP.SYNCS 0x989680 ;  /* 0x009896800000895d */ /* 0x004fea0003900000 */
[----:B------:R-:W2:Y:S02]  /*9ea0*/  @!P0 SYNCS.PHASECHK.TRANS64 P0, [R0+URZ], R3 ;  /* 0x00000003000085a7 */ /* 0x000ea400080010ff */
[----:B--2---:R-:W-:Y:S05]  /*9eb0*/  @!P0 BRA `(.L_x_175) ;  /* 0xfffffffc00f08947 */ /* 0x004fea000383ffff */
[----:B------:R-:W-:Y:S05]  /*9ec0*/  BRA `(.L_x_176) ;  /* 0xffffffa0005c7947 */ /* 0x000fea000383ffff */
.L_x_81:
[----:B------:R-:W-:-:S07]  /*9ed0*/  MOV R0, UR7 ;  /* 0x0000000700007c02 */ /* 0x000fce0008000f00 */
.L_x_177:
[----:B-1----:R1:W2:Y:S02]  /*9ee0*/  SYNCS.PHASECHK.TRANS64.TRYWAIT P1, [R0+URZ+0x110], R2 ;  /* 0x00011002000075a7 */ /* 0x0022a400080211ff */
[----:B--2---:R-:W-:Y:S05]  /*9ef0*/  @!P1 NANOSLEEP.SYNCS 0x989680 ;  /* 0x009896800000995d */ /* 0x004fea0003900000 */
[----:B------:R-:W2:Y:S02]  /*9f00*/  @!P1 SYNCS.PHASECHK.TRANS64 P1, [R0+URZ+0x110], R2 ;  /* 0x00011002000095a7 */ /* 0x000ea400080210ff */
[----:B--2---:R-:W-:Y:S05]  /*9f10*/  @!P1 BRA `(.L_x_177) ;  /* 0xfffffffc00f09947 */ /* 0x004fea000383ffff */
[----:B------:R-:W-:Y:S05]  /*9f20*/  BRA `(.L_x_178) ;  /* 0xffffffa000a87947 */ /* 0x000fea000383ffff */
.L_x_86:
[----:B--2---:R2:W4:Y:S02]  /*9f30*/  SYNCS.PHASECHK.TRANS64.TRYWAIT P0, [R0+URZ+0x90], R2 ;  /* 0x00009002000075a7 */ /* 0x00452400080011ff */
[----:B----4-:R-:W-:Y:S05]  /*9f40*/  @!P0 NANOSLEEP.SYNCS 0x989680 ;  /* 0x009896800000895d */ /* 0x010fea0003900000 */
[----:B------:R-:W4:Y:S02]  /*9f50*/  @!P0 SYNCS.PHASECHK.TRANS64 P0, [R0+URZ+0x90], R2 ;  /* 0x00009002000085a7 */ /* 0x000f2400080010ff */
[----:B----4-:R-:W-:Y:S05]  /*9f60*/  @!P0 BRA `(.L_x_86) ;  /* 0xfffffffc00f08947 */ /* 0x010fea000383ffff */
[----:B------:R-:W-:Y:S05]  /*9f70*/  BRA `(.L_x_179) ;  /* 0xffffffa400bc7947 */ /* 0x000fea000383ffff */
.L_x_89:
[----:B------:R-:W-:Y:S07]  /*9f80*/  MOV R0, UR6 ;  /* 0x0000000600007c02 */ /* 0x000fee0008000f00 */
.L_x_180:
[----:B--2---:R2:W4:Y:S02]  /*9f90*/  SYNCS.PHASECHK.TRANS64.TRYWAIT P0, [R0+URZ+0x88], R2 ;  /* 0x00008802000075a7 */ /* 0x00452400080011ff */
[----:B----4-:R-:W-:Y:S05]  /*9fa0*/  @!P0 NANOSLEEP.SYNCS 0x989680 ;  /* 0x009896800000895d */ /* 0x010fea0003900000 */
[----:B------:R-:W4:Y:S02]  /*9fb0*/  @!P0 SYNCS.PHASECHK.TRANS64 P0, [R0+URZ+0x88], R2 ;  /* 0x00008802000085a7 */ /* 0x000f2400080010ff */
[----:B----4-:R-:W-:Y:S05]  /*9fc0*/  @!P0 BRA `(.L_x_180) ;  /* 0xfffffffc00f08947 */ /* 0x010fea000383ffff */
[----:B------:R-:W-:Y:S05]  /*9fd0*/  BRA `(.L_x_88) ;  /* 0xffffffa8009c7947 */ /* 0x000fea000383ffff */
.L_x_92:
[----:B------:R-:W-:Y:S07]  /*9fe0*/  MOV R0, UR6 ;  /* 0x0000000600007c02 */ /* 0x000fee0008000f00 */
.L_x_181:
[----:B-1----:R1:W2:Y:S02]  /*9ff0*/  SYNCS.PHASECHK.TRANS64.TRYWAIT P0, [R0+URZ+0x60], R14 ;  /* 0x0000600e000075a7 */ /* 0x0022a400080011ff */
[----:B--2---:R-:W-:Y:S05]  /*a000*/  @!P0 NANOSLEEP.SYNCS 0x989680 ;  /* 0x009896800000895d */ /* 0x004fea0003900000 */
[----:B------:R-:W2:Y:S02]  /*a010*/  @!P0 SYNCS.PHASECHK.TRANS64 P0, [R0+URZ+0x60], R14 ;  /* 0x0000600e000085a7 */ /* 0x000ea400080010ff */
[----:B--2---:R-:W-:Y:S05]  /*a020*/  @!P0 BRA `(.L_x_181) ;  /* 0xfffffffc00f08947 */ /* 0x004fea000383ffff */
[----:B------:R-:W-:Y:S05]  /*a030*/  BRA `(.L_x_182) ;  /* 0xffffffac00147947 */ /* 0x000fea000383ffff */
.L_x_93:
[----:B------:R-:W-:Y:S07]  /*a040*/  MOV R0, UR6 ;  /* 0x0000000600007c02 */ /* 0x000fee0008000f00 */
.L_x_183:
[----:B-1----:R1:W2:Y:S02]  /*a050*/  SYNCS.PHASECHK.TRANS64.TRYWAIT P0, [R0+URZ+0x68], R14 ;  /* 0x0000680e000075a7 */ /* 0x0022a400080011ff */
[----:B--2---:R-:W-:Y:S05]  /*a060*/  @!P0 NANOSLEEP.SYNCS 0x989680 ;  /* 0x009896800000895d */ /* 0x004fea0003900000 */
[----:B------:R-:W2:Y:S02]  /*a070*/  @!P0 SYNCS.PHASECHK.TRANS64 P0, [R0+URZ+0x68], R14 ;  /* 0x0000680e000085a7 */ /* 0x000ea400080010ff */
[----:B--2---:R-:W-:Y:S05]  /*a080*/  @!P0 BRA `(.L_x_183) ;  /* 0xfffffffc00f08947 */ /* 0x004fea000383ffff */
[----:B------:R-:W-:Y:S05]  /*a090*/  BRA `(.L_x_184) ;  /* 0xffffffac004c7947 */ /* 0x000fea000383ffff */
.L_x_94:
[----:B------:R-:W-:Y:S07]  /*a0a0*/  MOV R0, UR6 ;  /* 0x0000000600007c02 */ /* 0x000fee0008000f00 */
.L_x_185:
[----:B-1----:R1:W2:Y:S02]  /*a0b0*/  SYNCS.PHASECHK.TRANS64.TRYWAIT P0, [R0+URZ+0x70], R14 ;  /* 0x0000700e000075a7 */ /* 0x0022a400080011ff */
[----:B--2---:R-:W-:Y:S05]  /*a0c0*/  @!P0 NANOSLEEP.SYNCS 0x989680 ;  /* 0x009896800000895d */ /* 0x004fea0003900000 */
[----:B------:R-:W2:Y:S02]  /*a0d0*/  @!P0 SYNCS.PHASECHK.TRANS64 P0, [R0+URZ+0x70], R14 ;  /* 0x0000700e000085a7 */ /* 0x000ea400080010ff */
[----:B--2---:R-:W-:Y:S05]  /*a0e0*/  @!P0 BRA `(.L_x_185) ;  /* 0xfffffffc00f08947 */ /* 0x004fea000383ffff */
[----:B------:R-:W-:Y:S05]  /*a0f0*/  BRA `(.L_x_186) ;  /* 0xffffffac00907947 */ /* 0x000fea000383ffff */
.L_x_95:
[----:B------:R-:W-:Y:S07]  /*a100*/  MOV R0, UR6 ;  /* 0x0000000600007c02 */ /* 0x000fee0008000f00 */
.L_x_187:
[----:B-1----:R1:W2:Y:S02]  /*a110*/  SYNCS.PHASECHK.TRANS64.TRYWAIT P0, [R0+URZ+0x78], R14 ;  /* 0x0000780e000075a7 */ /* 0x0022a400080011ff */
[----:B--2---:R-:W-:Y:S05]  /*a120*/  @!P0 NANOSLEEP.SYNCS 0x989680 ;  /* 0x009896800000895d */ /* 0x004fea0003900000 */
[----:B------:R-:W2:Y:S02]  /*a130*/  @!P0 SYNCS.PHASECHK.TRANS64 P0, [R0+URZ+0x78], R14 ;  /* 0x0000780e000085a7 */ /* 0x000ea400080010ff */
[----:B--2---:R-:W-:Y:S05]  /*a140*/  @!P0 BRA `(.L_x_187) ;  /* 0xfffffffc00f08947 */ /* 0x004fea000383ffff */
[----:B------:R-:W-:Y:S05]  /*a150*/  BRA `(.L_x_188) ;  /* 0xffffffb000147947 */ /* 0x000fea000383ffff */
.L_x_97:
[----:B------:R-:W-:-:S07]  /*a160*/  MOV R0, UR6 ;  /* 0x0000000600007c02 */ /* 0x000fce0008000f00 */
.L_x_189:
[----:B-1----:R1:W4:Y:S02]  /*a170*/  SYNCS.PHASECHK.TRANS64.TRYWAIT P0, [R0+URZ+0x60], R2 ;  /* 0x00006002000075a7 */ /* 0x00232400080011ff */
[----:B----4-:R-:W-:Y:S05]  /*a180*/  @!P0 NANOSLEEP.SYNCS 0x989680 ;  /* 0x009896800000895d */ /* 0x010fea0003900000 */
[----:B------:R-:W4:Y:S02]  /*a190*/  @!P0 SYNCS.PHASECHK.TRANS64 P0, [R0+URZ+0x60], R2 ;  /* 0x00006002000085a7 */ /* 0x000f2400080010ff */
[----:B----4-:R-:W-:Y:S05]  /*a1a0*/  @!P0 BRA `(.L_x_189) ;  /* 0xfffffffc00f08947 */ /* 0x010fea000383ffff */
[----:B------:R-:W-:Y:S05]  /*a1b0*/  BRA `(.L_x_190) ;  /* 0xffffffb000847947 */ /* 0x000fea000383ffff */
.L_x_98:
[----:B-1----:R-:W-:-:S07]  /*a1c0*/  MOV R0, UR6 ;  /* 0x0000000600007c02 */ /* 0x002fce0008000f00 */
.L_x_191:
[----:B-1----:R1:W4:Y:S02]  /*a1d0*/  SYNCS.PHASECHK.TRANS64.TRYWAIT P0, [R0+URZ+0x68], R2 ;  /* 0x00006802000075a7 */ /* 0x00232400080011ff */
[----:B----4-:R-:W-:Y:S05]  /*a1e0*/  @!P0 NANOSLEEP.SYNCS 0x989680 ;  /* 0x009896800000895d */ /* 0x010fea0003900000 */
[----:B------:R-:W4:Y:S02]  /*a1f0*/  @!P0 SYNCS.PHASECHK.TRANS64 P0, [R0+URZ+0x68], R2 ;  /* 0x00006802000085a7 */ /* 0x000f2400080010ff */
[----:B----4-:R-:W-:Y:S05]  /*a200*/  @!P0 BRA `(.L_x_191) ;  /* 0xfffffffc00f08947 */ /* 0x010fea000383ffff */
[----:B------:R-:W-:Y:S05]  /*a210*/  BRA `(.L_x_192) ;  /* 0xffffffb000747947 */ /* 0x000fea000383ffff */
.L_x_99:
[----:B-1----:R-:W-:-:S07]  /*a220*/  MOV R0, UR6 ;  /* 0x0000000600007c02 */ /* 0x002fce0008000f00 */
.L_x_193:
[----:B-1----:R1:W4:Y:S02]  /*a230*/  SYNCS.PHASECHK.TRANS64.TRYWAIT P0, [R0+URZ+0x70], R2 ;  /* 0x00007002000075a7 */ /* 0x00232400080011ff */
[----:B----4-:R-:W-:Y:S05]  /*a240*/  @!P0 NANOSLEEP.SYNCS 0x989680 ;  /* 0x009896800000895d */ /* 0x010fea0003900000 */
[----:B------:R-:W4:Y:S02]  /*a250*/  @!P0 SYNCS.PHASECHK.TRANS64 P0, [R0+URZ+0x70], R2 ;  /* 0x00007002000085a7 */ /* 0x000f2400080010ff */
[----:B----4-:R-:W-:Y:S05]  /*a260*/  @!P0 BRA `(.L_x_193) ;  /* 0xfffffffc00f08947 */ /* 0x010fea000383ffff */
[----:B------:R-:W-:Y:S05]  /*a270*/  BRA `(.L_x_194) ;  /* 0xffffffb000647947 */ /* 0x000fea000383ffff */
.L_x_101:
[----:B--2---:R2:W4:Y:S02]  /*a280*/  SYNCS.PHASECHK.TRANS64.TRYWAIT P0, [R0+URZ+0x90], R2 ;  /* 0x00009002000075a7 */ /* 0x00452400080011ff */
[----:B----4-:R-:W-:Y:S05]  /*a290*/  @!P0 NANOSLEEP.SYNCS 0x989680 ;  /* 0x009896800000895d */ /* 0x010fea0003900000 */
[----:B------:R-:W4:Y:S02]  /*a2a0*/  @!P0 SYNCS.PHASECHK.TRANS64 P0, [R0+URZ+0x90], R2 ;  /* 0x00009002000085a7 */ /* 0x000f2400080010ff */
[----:B----4-:R-:W-:Y:S05]  /*a2b0*/  @!P0 BRA `(.L_x_101) ;  /* 0xfffffffc00f08947 */ /* 0x010fea000383ffff */
[----:B------:R-:W-:Y:S05]  /*a2c0*/  BRA `(.L_x_195) ;  /* 0xffffffb4002c7947 */ /* 0x000fea000383ffff */
.L_x_112:
[----:B-1----:R-:W-:Y:S04]  /*a2d0*/  MOV R2, UR48 ;  /* 0x0000003000027c02 */ /* 0x002fe80008000f00 */
[----:B------:R1:W3:Y:S03]  /*a2e0*/  SYNCS.PHASECHK.TRANS64.TRYWAIT P1, [R2+URZ+0x40], R3 ;  /* 0x00004003020075a7 */ /* 0x0002e600080211ff */
[----:B---3--:R-:W-:Y:S05]  /*a2f0*/  @!P1 NANOSLEEP.SYNCS 0x989680 ;  /* 0x009896800000995d */ /* 0x008fea0003900000 */
[----:B------:R-:W3:Y:S02]  /*a300*/  @!P1 SYNCS.PHASECHK.TRANS64 P1, [R2+URZ+0x40], R3 ;  /* 0x00004003020095a7 */ /* 0x000ee400080210ff */
[----:B---3--:R-:W-:Y:S05]  /*a310*/  @!P1 BRA `(.L_x_112) ;  /* 0xfffffffc00ec9947 */ /* 0x008fea000383ffff */
[----:B------:R-:W-:Y:S05]  /*a320*/  BRA `(.L_x_111) ;  /* 0xffffffc000387947 */ /* 0x000fea000383ffff */
.L_x_114:
[----:B-1----:R1:W4:Y:S02]  /*a330*/  SYNCS.PHASECHK.TRANS64.TRYWAIT P0, [R112+URZ+0xb0], R0 ;  /* 0x0000b000700075a7 */ /* 0x00232400080011ff */
[----:B----4-:R-:W-:Y:S05]  /*a340*/  @!P0 NANOSLEEP.SYNCS 0x989680 ;  /* 0x009896800000895d */ /* 0x010fea0003900000 */
[----:B------:R-:W4:Y:S02]  /*a350*/  @!P0 SYNCS.PHASECHK.TRANS64 P0, [R112+URZ+0xb0], R0 ;  /* 0x0000b000700085a7 */ /* 0x000f2400080010ff */
[----:B----4-:R-:W-:Y:S05]  /*a360*/  @!P0 BRA `(.L_x_114) ;  /* 0xfffffffc00f08947 */ /* 0x010fea000383ffff */
[----:B------:R-:W-:Y:S05]  /*a370*/  BRA `(.L_x_113) ;  /* 0xffffffc000607947 */ /* 0x000fea000383ffff */
.L_x_123:
[----:B--2---:R2:W4:Y:S02]  /*a380*/  SYNCS.PHASECHK.TRANS64.TRYWAIT P0, [R2+URZ+0x40], R0 ;  /* 0x00004000020075a7 */ /* 0x00452400080011ff */
[----:B----4-:R-:W-:Y:S05]  /*a390*/  @!P0 NANOSLEEP.SYNCS 0x989680 ;  /* 0x009896800000895d */ /* 0x010fea0003900000 */
[----:B------:R-:W4:Y:S02]  /*a3a0*/  @!P0 SYNCS.PHASECHK.TRANS64 P0, [R2+URZ+0x40], R0 ;  /* 0x00004000020085a7 */ /* 0x000f2400080010ff */
[----:B----4-:R-:W-:Y:S05]  /*a3b0*/  @!P0 BRA `(.L_x_123) ;  /* 0xfffffffc00f08947 */ /* 0x010fea000383ffff */
[----:B------:R-:W-:Y:S05]  /*a3c0*/  BRA `(.L_x_122) ;  /* 0xffffffcc003c7947 */ /* 0x000fea000383ffff */
.L_x_131:
[----:B--2---:R2:W4:Y:S02]  /*a3d0*/  SYNCS.PHASECHK.TRANS64.TRYWAIT P0, [R0+URZ+0x40], R6 ;  /* 0x00004006000075a7 */ /* 0x00452400080011ff */
[----:B----4-:R-:W-:Y:S05]  /*a3e0*/  @!P0 NANOSLEEP.SYNCS 0x989680 ;  /* 0x009896800000895d */ /* 0x010fea0003900000 */
[----:B------:R-:W4:Y:S02]  /*a3f0*/  @!P0 SYNCS.PHASECHK.TRANS64 P0, [R0+URZ+0x40], R6 ;  /* 0x00004006000085a7 */ /* 0x000f2400080010ff */
[----:B----4-:R-:W-:Y:S05]  /*a400*/  @!P0 BRA `(.L_x_131) ;  /* 0xfffffffc00f08947 */ /* 0x010fea000383ffff */
[----:B------:R-:W-:Y:S05]  /*a410*/  BRA `(.L_x_130) ;  /* 0xffffffd8003c7947 */ /* 0x000fea000383ffff */
.L_x_139:
[----:B--2---:R2:W4:Y:S02]  /*a420*/  SYNCS.PHASECHK.TRANS64.TRYWAIT P0, [R0+URZ+0x40], R5 ;  /* 0x00004005000075a7 */ /* 0x00452400080011ff */
[----:B----4-:R-:W-:Y:S05]  /*a430*/  @!P0 NANOSLEEP.SYNCS 0x989680 ;  /* 0x009896800000895d */ /* 0x010fea0003900000 */
[----:B------:R-:W4:Y:S02]  /*a440*/  @!P0 SYNCS.PHASECHK.TRANS64 P0, [R0+URZ+0x40], R5 ;  /* 0x00004005000085a7 */ /* 0x000f2400080010ff */
[----:B----4-:R-:W-:Y:S05]  /*a450*/  @!P0 BRA `(.L_x_139) ;  /* 0xfffffffc00f08947 */ /* 0x010fea000383ffff */
[----:B------:R-:W-:Y:S05]  /*a460*/  BRA `(.L_x_138) ;  /* 0xffffffe4003c7947 */ /* 0x000fea000383ffff */
        .weak           $__internal_0_$__cuda_sm10x_tcgen05_guardrail_trap_col_being_dealloced_not_returned_by_alloc
        .type           $__internal_0_$__cuda_sm10x_tcgen05_guardrail_trap_col_being_dealloced_not_returned_by_alloc,@function
        .size           $__internal_0_$__cuda_sm10x_tcgen05_guardrail_trap_col_being_dealloced_not_returned_by_alloc,($__internal_1_$__cuda_sm10x_tcgen05_guardrail_trap_phase_invalid_during_alloc - $__internal_0_$__cuda_sm10x_tcgen05_guardrail_trap_col_being_dealloced_not_returned_by_alloc)
$__internal_0_$__cuda_sm10x_tcgen05_guardrail_trap_col_being_dealloced_not_returned_by_alloc:
[----:B------:R-:W-:Y:S05]  /*a470*/  BPT.TRAP 0x1 ;  /* 0x000000040000795c */ /* 0x000fea0000300000 */
[----:B------:R-:W-:-:S04]  /*a480*/  HFMA2 R3, -RZ, RZ, 0, 0 ;  /* 0x00000000ff037431 */ /* 0x000fc800000001ff */
[----:B------:R-:W-:Y:S05]  /*a490*/  RET.REL.NODEC R2 `(_ZN7cutlass13device_kernelINS_4gemm6kernel13GemmUniversalIN4cute5tupleIJiiiiEEENS1_10collective13CollectiveMmaINS1_35MainloopSm100TmaUmmaWarpSpecializedILi4ELi2ELi4ENS5_IJNS4_1CILi2EEENSA_ILi1EEESC_EEEEENS5_IJNSA_ILi256EEENSA_ILi128EEESG_EEENS_10bfloat16_tENS5_IJlSC_lEEESI_SJ_NS4_8TiledMMAINS4_8MMA_AtomIJNS4_26SM100_MMA_F16BF16_2x1SM_SSISI_SI_fLi256ELi128ELNS4_4UMMA5MajorE0ELSO_0ELNSN_7ScaleInE0ELSP_0EEEEEENS4_6LayoutINS5_IJSC_SC_SC_EEENS5_IJNSA_ILi0EEESU_SU_EEEEENS5_IJNS4_10UnderscoreESX_SX_EEEEENS4_18SM100_TMA_2SM_LOADENS4_14ComposedLayoutINS4_7SwizzleILi3ELi4ELi3EEENS4_18smem_ptr_flag_bitsILi16EEENSS_INS5_IJNSA_ILi8EEENSA_ILi64EEEEEENS5_IJS17_SC_EEEEEEEvNS4_8identityES10_S1B_vS1C_EENS_8epilogue10collective18CollectiveEpilogueINS1E_23Sm100TmaWarpSpecializedILi4ELi2ELi32ELb1ELb0EEEJNS5_IJSG_SG_SG_EEENS5_IJNSS_ISG_SC_EENSS_INSA_ILi32EEESC_EEEEESI_SJ_SI_SJ_NS1E_6fusion15FusionCallbacksIS1I_NS1O_17LinearCombinationISI_fSI_fLNS_15FloatRoundStyleE2EEES1J_S1N_JEEENS4_5SM1004TMEM4LOAD26SM100_TMEM_LOAD_32dp32b32xENS4_13SM90_TMA_LOADENS11_INS12_ILi2ELi4ELi3EEES15_NSS_INS5_IJS16_S1L_EEENS5_IJS1L_SC_EEEEEEENS4_39AutoVectorizingCopyWithAssumedAlignmentILi128EEENS4_14SM90_TMA_STOREES23_S25_S25_EEEvvEEEEvNT_6ParamsE) ;  /* 0xffffff5802d87950 */ /* 0x000fea0003c3ffff */
        .weak           $__internal_1_$__cuda_sm10x_tcgen05_guardrail_trap_phase_invalid_during_alloc
        .type           $__internal_1_$__cuda_sm10x_tcgen05_guardrail_trap_phase_invalid_during_alloc,@function
        .size           $__internal_1_$__cuda_sm10x_tcgen05_guardrail_trap_phase_invalid_during_alloc,($__internal_2_$__cuda_sm10x_tcgen05_guardrail_trap_unallocated_columns_being_dealloced - $__internal_1_$__cuda_sm10x_tcgen05_guardrail_trap_phase_invalid_during_alloc)
$__internal_1_$__cuda_sm10x_tcgen05_guardrail_trap_phase_invalid_during_alloc:
[----:B------:R-:W-:Y:S05]  /*a4a0*/  BPT.TRAP 0x1 ;  /* 0x000000040000795c */ /* 0x000fea0000300000 */
[----:B------:R-:W-:-:S04]  /*a4b0*/  MOV R3, 0x0 ;  /* 0x0000000000037802 */ /* 0x000fc80000000f00 */
[----:B------:R-:W-:Y:S05]  /*a4c0*/  RET.REL.NODEC R2 `(_ZN7cutlass13device_kernelINS_4gemm6kernel13GemmUniversalIN4cute5tupleIJiiiiEEENS1_10collective13CollectiveMmaINS1_35MainloopSm100TmaUmmaWarpSpecializedILi4ELi2ELi4ENS5_IJNS4_1CILi2EEENSA_ILi1EEESC_EEEEENS5_IJNSA_ILi256EEENSA_ILi128EEESG_EEENS_10bfloat16_tENS5_IJlSC_lEEESI_SJ_NS4_8TiledMMAINS4_8MMA_AtomIJNS4_26SM100_MMA_F16BF16_2x1SM_SSISI_SI_fLi256ELi128ELNS4_4UMMA5MajorE0ELSO_0ELNSN_7ScaleInE0ELSP_0EEEEEENS4_6LayoutINS5_IJSC_SC_SC_EEENS5_IJNSA_ILi0EEESU_SU_EEEEENS5_IJNS4_10UnderscoreESX_SX_EEEEENS4_18SM100_TMA_2SM_LOADENS4_14ComposedLayoutINS4_7SwizzleILi3ELi4ELi3EEENS4_18smem_ptr_flag_bitsILi16EEENSS_INS5_IJNSA_ILi8EEENSA_ILi64EEEEEENS5_IJS17_SC_EEEEEEEvNS4_8identityES10_S1B_vS1C_EENS_8epilogue10collective18CollectiveEpilogueINS1E_23Sm100TmaWarpSpecializedILi4ELi2ELi32ELb1ELb0EEEJNS5_IJSG_SG_SG_EEENS5_IJNSS_ISG_SC_EENSS_INSA_ILi32EEESC_EEEEESI_SJ_SI_SJ_NS1E_6fusion15FusionCallbacksIS1I_NS1O_17LinearCombinationISI_fSI_fLNS_15FloatRoundStyleE2EEES1J_S1N_JEEENS4_5SM1004TMEM4LOAD26SM100_TMEM_LOAD_32dp32b32xENS4_13SM90_TMA_LOADENS11_INS12_ILi2ELi4ELi3EEES15_NSS_INS5_IJS16_S1L_EEENS5_IJS1L_SC_EEEEEEENS4_39AutoVectorizingCopyWithAssumedAlignmentILi128EEENS4_14SM90_TMA_STOREES23_S25_S25_EEEvvEEEEvNT_6ParamsE) ;  /* 0xffffff5802cc7950 */ /* 0x000fea0003c3ffff */
        .weak           $__internal_2_$__cuda_sm10x_tcgen05_guardrail_trap_unallocated_columns_being_dealloced
        .type           $__internal_2_$__cuda_sm10x_tcgen05_guardrail_trap_unallocated_columns_being_dealloced,@function
        .size           $__internal_2_$__cuda_sm10x_tcgen05_guardrail_trap_unallocated_columns_being_dealloced,(.L_x_197 - $__internal_2_$__cuda_sm10x_tcgen05_guardrail_trap_unallocated_columns_being_dealloced)
$__internal_2_$__cuda_sm10x_tcgen05_guardrail_trap_unallocated_columns_being_dealloced:
[----:B------:R-:W-:Y:S05]  /*a4d0*/  BPT.TRAP 0x1 ;  /* 0x000000040000795c */ /* 0x000fea0000300000 */
[----:B------:R-:W-:-:S04]  /*a4e0*/  HFMA2 R3, -RZ, RZ, 0, 0 ;  /* 0x00000000ff037431 */ /* 0x000fc800000001ff */
[----:B------:R-:W-:Y:S05]  /*a4f0*/  RET.REL.NODEC R2 `(_ZN7cutlass13device_kernelINS_4gemm6kernel13GemmUniversalIN4cute5tupleIJiiiiEEENS1_10collective13CollectiveMmaINS1_35MainloopSm100TmaUmmaWarpSpecializedILi4ELi2ELi4ENS5_IJNS4_1CILi2EEENSA_ILi1EEESC_EEEEENS5_IJNSA_ILi256EEENSA_ILi128EEESG_EEENS_10bfloat16_tENS5_IJlSC_lEEESI_SJ_NS4_8TiledMMAINS4_8MMA_AtomIJNS4_26SM100_MMA_F16BF16_2x1SM_SSISI_SI_fLi256ELi128ELNS4_4UMMA5MajorE0ELSO_0ELNSN_7ScaleInE0ELSP_0EEEEEENS4_6LayoutINS5_IJSC_SC_SC_EEENS5_IJNSA_ILi0EEESU_SU_EEEEENS5_IJNS4_10UnderscoreESX_SX_EEEEENS4_18SM100_TMA_2SM_LOADENS4_14ComposedLayoutINS4_7SwizzleILi3ELi4ELi3EEENS4_18smem_ptr_flag_bitsILi16EEENSS_INS5_IJNSA_ILi8EEENSA_ILi64EEEEEENS5_IJS17_SC_EEEEEEEvNS4_8identityES10_S1B_vS1C_EENS_8epilogue10collective18CollectiveEpilogueINS1E_23Sm100TmaWarpSpecializedILi4ELi2ELi32ELb1ELb0EEEJNS5_IJSG_SG_SG_EEENS5_IJNSS_ISG_SC_EENSS_INSA_ILi32EEESC_EEEEESI_SJ_SI_SJ_NS1E_6fusion15FusionCallbacksIS1I_NS1O_17LinearCombinationISI_fSI_fLNS_15FloatRoundStyleE2EEES1J_S1N_JEEENS4_5SM1004TMEM4LOAD26SM100_TMEM_LOAD_32dp32b32xENS4_13SM90_TMA_LOADENS11_INS12_ILi2ELi4ELi3EEES15_NSS_INS5_IJS16_S1L_EEENS5_IJS1L_SC_EEEEEEENS4_39AutoVectorizingCopyWithAssumedAlignmentILi128EEENS4_14SM90_TMA_STOREES23_S25_S25_EEEvvEEEEvNT_6ParamsE) ;  /* 0xffffff5802c07950 */ /* 0x000fea0003c3ffff */
.L_x_196:
[----:B------:R-:W-:-:S00]  /*a500*/  BRA `(.L_x_196) ;  /* 0xfffffffc00fc7947 */ /* 0x000fc0000383ffff */
[----:B------:R-:W-:-:S00]  /*a510*/  NOP ;  /* 0x0000000000007918 */ /* 0x000fc00000000000 */
        /* <DEDUP_REMOVED lines=14> */
.L_x_197:


//--------------------- .nv.global.init           --------------------------
	.section	.nv.global.init,"aw",@progbits
.nv.global.init:
	.type		$str$27,@object
	.size		$str$27,($str$28 - $str$27)
$str$27:
        /*0000*/ 	.byte	0x28, 0x61, 0x64, 0x64, 0x72, 0x65, 0x73, 0x73, 0x20, 0x26, 0x20, 0x6d, 0x61, 0x73, 0x6b, 0x29
        /*0010*/ 	.byte	0x20, 0x3d, 0x3d, 0x20, 0x30, 0x00
	.type		$str$28,@object
	.size		$str$28,($str$26 - $str$28)
$str$28:
        /*0016*/ 	.byte	0x2f, 0x74, 0x6d, 0x70, 0x2f, 0x63, 0x75, 0x74, 0x6c, 0x61, 0x73, 0x73, 0x5f, 0x73, 0x77, 0x65
        /*0026*/ 	.byte	0x65, 0x70, 0x5f, 0x73, 0x72, 0x63, 0x2f, 0x69, 0x6e, 0x63, 0x6c, 0x75, 0x64, 0x65, 0x2f, 0x63
        /*0036*/ 	.byte	0x75, 0x74, 0x65, 0x2f, 0x70, 0x6f, 0x69, 0x6e, 0x74, 0x65, 0x72, 0x5f, 0x66, 0x6c, 0x61, 0x67
        /*0046*/ 	.byte	0x67, 0x65, 0x64, 0x2e, 0x68, 0x70, 0x70, 0x00
	.type		$str$26,@object
	.size		$str$26,($str$25 - $str$26)
$str$26:
        /*004e*/ 	.byte	0x2f, 0x74, 0x6d, 0x70, 0x2f, 0x63, 0x75, 0x74, 0x6c, 0x61, 0x73, 0x73, 0x5f, 0x73, 0x77, 0x65
        /*005e*/ 	.byte	0x65, 0x70, 0x5f, 0x73, 0x72, 0x63, 0x2f, 0x69, 0x6e, 0x63, 0x6c, 0x75, 0x64, 0x65, 0x2f, 0x63
        /*006e*/ 	.byte	0x75, 0x74, 0x65, 0x2f, 0x61, 0x74, 0x6f, 0x6d, 0x2f, 0x63, 0x6f, 0x70, 0x79, 0x5f, 0x74, 0x72
        /*007e*/ 	.byte	0x61, 0x69, 0x74, 0x73, 0x5f, 0x73, 0x6d, 0x31, 0x30, 0x30, 0x2e, 0x68, 0x70, 0x70, 0x00
	.type		$str$25,@object
	.size		$str$25,(__unnamed_1 - $str$25)
$str$25:
        /*008d*/ 	.byte	0x28, 0x28, 0x75, 0x69, 0x6e, 0x74, 0x33, 0x32, 0x5f, 0x74, 0x28, 0x74, 0x68, 0x72, 0x65, 0x61
        /*009d*/ 	.byte	0x64, 0x49, 0x64, 0x78, 0x2e, 0x78, 0x29, 0x20, 0x2f, 0x20, 0x33, 0x32, 0x29, 0x20, 0x25, 0x20
        /*00ad*/ 	.byte	0x34, 0x29, 0x20, 0x3d, 0x3d, 0x20, 0x28, 0x28, 0x28, 0x74, 0x6d, 0x65, 0x6d, 0x5f, 0x61, 0x64
        /*00bd*/ 	.byte	0x64, 0x72, 0x20, 0x3e, 0x3e, 0x20, 0x31, 0x36, 0x29, 0x20, 0x2f, 0x20, 0x33, 0x32, 0x29, 0x20
        /*00cd*/ 	.byte	0x25, 0x20, 0x34, 0x29, 0x00
	.type		__unnamed_1,@object
	.size		__unnamed_1,(__unnamed_2 - __unnamed_1)
__unnamed_1:
        /*00d2*/ 	.byte	0x61, 0x75, 0x74, 0x6f, 0x20, 0x63, 0x75, 0x74, 0x65, 0x3a, 0x3a, 0x61, 0x73, 0x5f, 0x70, 0x6f
        /* <DEDUP_REMOVED lines=24> */
        /*0262*/ 	.byte	0x34, 0x30, 0x39, 0x36, 0x3e, 0x3e, 0x3e, 0x3e, 0x5d, 0x00
	.type		__unnamed_2,@object
	.size		__unnamed_2,(.L_2 - __unnamed_2)
__unnamed_2:
        /* <DEDUP_REMOVED lines=42> */
        /*050c*/ 	.byte	0x3e, 0x3e, 0x5d, 0x00
.L_2:


//--------------------- .nv.shared._ZN7cutlass13device_kernelINS_4gemm6kernel13GemmUniversalIN4cute5tupleIJiiiiEEENS1_10collective13CollectiveMmaINS1_35MainloopSm100TmaUmmaWarpSpecializedILi4ELi2ELi4ENS5_IJNS4_1CILi2EEENSA_ILi1EEESC_EEEEENS5_IJNSA_ILi256EEENSA_ILi128EEESG_EEENS_10bfloat16_tENS5_IJlSC_lEEESI_SJ_NS4_8TiledMMAINS4_8MMA_AtomIJNS4_26SM100_MMA_F16BF16_2x1SM_SSISI_SI_fLi256ELi128ELNS4_4UMMA5MajorE0ELSO_0ELNSN_7ScaleInE0ELSP_0EEEEEENS4_6LayoutINS5_IJSC_SC_SC_EEENS5_IJNSA_ILi0EEESU_SU_EEEEENS5_IJNS4_10UnderscoreESX_SX_EEEEENS4_18SM100_TMA_2SM_LOADENS4_14ComposedLayoutINS4_7SwizzleILi3ELi4ELi3EEENS4_18smem_ptr_flag_bitsILi16EEENSS_INS5_IJNSA_ILi8EEENSA_ILi64EEEEEENS5_IJS17_SC_EEEEEEEvNS4_8identityES10_S1B_vS1C_EENS_8epilogue10collective18CollectiveEpilogueINS1E_23Sm100TmaWarpSpecializedILi4ELi2ELi32ELb1ELb0EEEJNS5_IJSG_SG_SG_EEENS5_IJNSS_ISG_SC_EENSS_INSA_ILi32EEESC_EEEEESI_SJ_SI_SJ_NS1E_6fusion15FusionCallbacksIS1I_NS1O_17LinearCombinationISI_fSI_fLNS_15FloatRoundStyleE2EEES1J_S1N_JEEENS4_5SM1004TMEM4LOAD26SM100_TMEM_LOAD_32dp32b32xENS4_13SM90_TMA_LOADENS11_INS12_ILi2ELi4ELi3EEES15_NSS_INS5_IJS16_S1L_EEENS5_IJS1L_SC_EEEEEEENS4_39AutoVectorizingCopyWithAssumedAlignmentILi128EEENS4_14SM90_TMA_STOREES23_S25_S25_EEEvvEEEEvNT_6ParamsE --------------------------
	.section	.nv.shared._ZN7cutlass13device_kernelINS_4gemm6kernel13GemmUniversalIN4cute5tupleIJiiiiEEENS1_10collective13CollectiveMmaINS1_35MainloopSm100TmaUmmaWarpSpecializedILi4ELi2ELi4ENS5_IJNS4_1CILi2EEENSA_ILi1EEESC_EEEEENS5_IJNSA_ILi256EEENSA_ILi128EEESG_EEENS_10bfloat16_tENS5_IJlSC_lEEESI_SJ_NS4_8TiledMMAINS4_8MMA_AtomIJNS4_26SM100_MMA_F16BF16_2x1SM_SSISI_SI_fLi256ELi128ELNS4_4UMMA5MajorE0ELSO_0ELNSN_7ScaleInE0ELSP_0EEEEEENS4_6LayoutINS5_IJSC_SC_SC_EEENS5_IJNSA_ILi0EEESU_SU_EEEEENS5_IJNS4_10UnderscoreESX_SX_EEEEENS4_18SM100_TMA_2SM_LOADENS4_14ComposedLayoutINS4_7SwizzleILi3ELi4ELi3EEENS4_18smem_ptr_flag_bitsILi16EEENSS_INS5_IJNSA_ILi8EEENSA_ILi64EEEEEENS5_IJS17_SC_EEEEEEEvNS4_8identityES10_S1B_vS1C_EENS_8epilogue10collective18CollectiveEpilogueINS1E_23Sm100TmaWarpSpecializedILi4ELi2ELi32ELb1ELb0EEEJNS5_IJSG_SG_SG_EEENS5_IJNSS_ISG_SC_EENSS_INSA_ILi32EEESC_EEEEESI_SJ_SI_SJ_NS1E_6fusion15FusionCallbacksIS1I_NS1O_17LinearCombinationISI_fSI_fLNS_15FloatRoundStyleE2EEES1J_S1N_JEEENS4_5SM1004TMEM4LOAD26SM100_TMEM_LOAD_32dp32b32xENS4_13SM90_TMA_LOADENS11_INS12_ILi2ELi4ELi3EEES15_NSS_INS5_IJS16_S1L_EEENS5_IJS1L_SC_EEEEEEENS4_39AutoVectorizingCopyWithAssumedAlignmentILi128EEENS4_14SM90_TMA_STOREES23_S25_S25_EEEvvEEEEvNT_6ParamsE,"aw",@nobits
	.sectionflags	@""
	.align	16
	.zero		1024


//--------------------- .nv.shared.reserved.0     --------------------------
	.section	.nv.shared.reserved.0,"aw",@nobits
	.weak		__nv_reservedSMEM_offset_0_alias
	.size		__nv_reservedSMEM_offset_0_alias, 0, 64
	.other		__nv_reservedSMEM_offset_0_alias,@"STO_CUDA_RESERVED_SHARED STV_DEFAULT"
__nv_reservedSMEM_offset_0_alias:
	.zero		0
.nv.shared.reserved.0:
	.zero		64
	.weak		__nv_reservedSMEM_tcgen05_partition
	.type		__nv_reservedSMEM_tcgen05_partition,@object
	.size		__nv_reservedSMEM_tcgen05_partition,(.L_0 - __nv_reservedSMEM_tcgen05_partition)
__nv_reservedSMEM_tcgen05_partition:
	.zero		32
.L_0:


//--------------------- .nv.global                --------------------------
	.section	.nv.global,"aw",@nobits
.nv.global:
	.type		_ZN40_INTERNAL_aecabe65_4_k_cu_adda6db2_180224cute1_E,@object
	.size		_ZN40_INTERNAL_aecabe65_4_k_cu_adda6db2_180224cute1_E,(_ZN40_INTERNAL_aecabe65_4_k_cu_adda6db2_180224cuda3std3__45__cpo6cbeginE - _ZN40_INTERNAL_aecabe65_4_k_cu_adda6db2_180224cute1_E)
_ZN40_INTERNAL_aecabe65_4_k_cu_adda6db2_180224cute1_E:
	.zero		1
	.type		_ZN40_INTERNAL_aecabe65_4_k_cu_adda6db2_180224cuda3std3__45__cpo6cbeginE,@object
	.size		_ZN40_INTERNAL_aecabe65_4_k_cu_adda6db2_180224cuda3std3__45__cpo6cbeginE,(_ZN40_INTERNAL_aecabe65_4_k_cu_adda6db2_180224cuda3std3__48in_placeE - _ZN40_INTERNAL_aecabe65_4_k_cu_adda6db2_180224cuda3std3__45__cpo6cbeginE)
_ZN40_INTERNAL_aecabe65_4_k_cu_adda6db2_180224cuda3std3__45__cpo6cbeginE:
	.zero		1
	.type		_ZN40_INTERNAL_aecabe65_4_k_cu_adda6db2_180224cuda3std3__48in_placeE,@object
	.size		_ZN40_INTERNAL_aecabe65_4_k_cu_adda6db2_180224cuda3std3__48in_placeE,(_ZN40_INTERNAL_aecabe65_4_k_cu_adda6db2_180224cuda3std6ranges3__45__cpo9iter_moveE - _ZN40_INTERNAL_aecabe65_4_k_cu_adda6db2_180224cuda3std3__48in_placeE)
_ZN40_INTERNAL_aecabe65_4_k_cu_adda6db2_180224cuda3std3__48in_placeE:
	.zero		1
	.type		_ZN40_INTERNAL_aecabe65_4_k_cu_adda6db2_180224cuda3std6ranges3__45__cpo9iter_moveE,@object
	.size		_ZN40_INTERNAL_aecabe65_4_k_cu_adda6db2_180224cuda3std6ranges3__45__cpo9iter_moveE,(_ZN40_INTERNAL_aecabe65_4_k_cu_adda6db2_180224cuda3std3__45__cpo5beginE - _ZN40_INTERNAL_aecabe65_4_k_cu_adda6db2_180224cuda3std6ranges3__45__cpo9iter_moveE)
_ZN40_INTERNAL_aecabe65_4_k_cu_adda6db2_180224cuda3std6ranges3__45__cpo9iter_moveE:
	.zero		1
	.type		_ZN40_INTERNAL_aecabe65_4_k_cu_adda6db2_180224cuda3std3__45__cpo5beginE,@object
	.size		_ZN40_INTERNAL_aecabe65_4_k_cu_adda6db2_180224cuda3std3__45__cpo5beginE,(_ZN40_INTERNAL_aecabe65_4_k_cu_adda6db2_180224cuda3std3__442_GLOBAL__N__aecabe65_4_k_cu_adda6db2_180226ignoreE - _ZN40_INTERNAL_aecabe65_4_k_cu_adda6db2_180224cuda3std3__45__cpo5beginE)
_ZN40_INTERNAL_aecabe65_4_k_cu_adda6db2_180224cuda3std3__45__cpo5beginE:
	.zero		1
	.type		_ZN40_INTERNAL_aecabe65_4_k_cu_adda6db2_180224cuda3std3__442_GLOBAL__N__aecabe65_4_k_cu_adda6db2_180226ignoreE,@object
	.size		_ZN40_INTERNAL_aecabe65_4_k_cu_adda6db2_180224cuda3std3__442_GLOBAL__N__aecabe65_4_k_cu_adda6db2_180226ignoreE,(_ZN40_INTERNAL_aecabe65_4_k_cu_adda6db2_180224cute7productE - _ZN40_INTERNAL_aecabe65_4_k_cu_adda6db2_180224cuda3std3__442_GLOBAL__N__aecabe65_4_k_cu_adda6db2_180226ignoreE)
_ZN40_INTERNAL_aecabe65_4_k_cu_adda6db2_180224cuda3std3__442_GLOBAL__N__aecabe65_4_k_cu_adda6db2_180226ignoreE:
	.zero		1
	.type		_ZN40_INTERNAL_aecabe65_4_k_cu_adda6db2_180224cute7productE,@object
	.size		_ZN40_INTERNAL_aecabe65_4_k_cu_adda6db2_180224cute7productE,(_ZN40_INTERNAL_aecabe65_4_k_cu_adda6db2_180224cuda3std3__45__cpo3endE - _ZN40_INTERNAL_aecabe65_4_k_cu_adda6db2_180224cute7productE)
_ZN40_INTERNAL_aecabe65_4_k_cu_adda6db2_180224cute7productE:
	.zero		1
	.type		_ZN40_INTERNAL_aecabe65_4_k_cu_adda6db2_180224cuda3std3__45__cpo3endE,@object
	.size		_ZN40_INTERNAL_aecabe65_4_k_cu_adda6db2_180224cuda3std3__45__cpo3endE,(_ZN40_INTERNAL_aecabe65_4_k_cu_adda6db2_180224cuda3std3__419piecewise_constructE - _ZN40_INTERNAL_aecabe65_4_k_cu_adda6db2_180224cuda3std3__45__cpo3endE)
_ZN40_INTERNAL_aecabe65_4_k_cu_adda6db2_180224cuda3std3__45__cpo3endE:
	.zero		1
	.type		_ZN40_INTERNAL_aecabe65_4_k_cu_adda6db2_180224cuda3std3__419piecewise_constructE,@object
	.size		_ZN40_INTERNAL_aecabe65_4_k_cu_adda6db2_180224cuda3std3__419piecewise_constructE,(_ZN40_INTERNAL_aecabe65_4_k_cu_adda6db2_180224cuda3std3__45__cpo4cendE - _ZN40_INTERNAL_aecabe65_4_k_cu_adda6db2_180224cuda3std3__419piecewise_constructE)
_ZN40_INTERNAL_aecabe65_4_k_cu_adda6db2_180224cuda3std3__419piecewise_constructE:
	.zero		1
	.type		_ZN40_INTERNAL_aecabe65_4_k_cu_adda6db2_180224cuda3std3__45__cpo4cendE,@object
	.size		_ZN40_INTERNAL_aecabe65_4_k_cu_adda6db2_180224cuda3std3__45__cpo4cendE,(_ZN40_INTERNAL_aecabe65_4_k_cu_adda6db2_180224cuda3std6ranges3__45__cpo4swapE - _ZN40_INTERNAL_aecabe65_4_k_cu_adda6db2_180224cuda3std3__45__cpo4cendE)
_ZN40_INTERNAL_aecabe65_4_k_cu_adda6db2_180224cuda3std3__45__cpo4cendE:
	.zero		1
	.type		_ZN40_INTERNAL_aecabe65_4_k_cu_adda6db2_180224cuda3std6ranges3__45__cpo4swapE,@object
	.size		_ZN40_INTERNAL_aecabe65_4_k_cu_adda6db2_180224cuda3std6ranges3__45__cpo4swapE,(.L_10 - _ZN40_INTERNAL_aecabe65_4_k_cu_adda6db2_180224cuda3std6ranges3__45__cpo4swapE)
_ZN40_INTERNAL_aecabe65_4_k_cu_adda6db2_180224cuda3std6ranges3__45__cpo4swapE:
	.zero		1
.L_10:


//--------------------- .nv.constant0._ZN7cutlass13device_kernelINS_4gemm6kernel13GemmUniversalIN4cute5tupleIJiiiiEEENS1_10collective13CollectiveMmaINS1_35MainloopSm100TmaUmmaWarpSpecializedILi4ELi2ELi4ENS5_IJNS4_1CILi2EEENSA_ILi1EEESC_EEEEENS5_IJNSA_ILi256EEENSA_ILi128EEESG_EEENS_10bfloat16_tENS5_IJlSC_lEEESI_SJ_NS4_8TiledMMAINS4_8MMA_AtomIJNS4_26SM100_MMA_F16BF16_2x1SM_SSISI_SI_fLi256ELi128ELNS4_4UMMA5MajorE0ELSO_0ELNSN_7ScaleInE0ELSP_0EEEEEENS4_6LayoutINS5_IJSC_SC_SC_EEENS5_IJNSA_ILi0EEESU_SU_EEEEENS5_IJNS4_10UnderscoreESX_SX_EEEEENS4_18SM100_TMA_2SM_LOADENS4_14ComposedLayoutINS4_7SwizzleILi3ELi4ELi3EEENS4_18smem_ptr_flag_bitsILi16EEENSS_INS5_IJNSA_ILi8EEENSA_ILi64EEEEEENS5_IJS17_SC_EEEEEEEvNS4_8identityES10_S1B_vS1C_EENS_8epilogue10collective18CollectiveEpilogueINS1E_23Sm100TmaWarpSpecializedILi4ELi2ELi32ELb1ELb0EEEJNS5_IJSG_SG_SG_EEENS5_IJNSS_ISG_SC_EENSS_INSA_ILi32EEESC_EEEEESI_SJ_SI_SJ_NS1E_6fusion15FusionCallbacksIS1I_NS1O_17LinearCombinationISI_fSI_fLNS_15FloatRoundStyleE2EEES1J_S1N_JEEENS4_5SM1004TMEM4LOAD26SM100_TMEM_LOAD_32dp32b32xENS4_13SM90_TMA_LOADENS11_INS12_ILi2ELi4ELi3EEES15_NSS_INS5_IJS16_S1L_EEENS5_IJS1L_SC_EEEEEEENS4_39AutoVectorizingCopyWithAssumedAlignmentILi128EEENS4_14SM90_TMA_STOREES23_S25_S25_EEEvvEEEEvNT_6ParamsE --------------------------
	.section	.nv.constant0._ZN7cutlass13device_kernelINS_4gemm6kernel13GemmUniversalIN4cute5tupleIJiiiiEEENS1_10collective13CollectiveMmaINS1_35MainloopSm100TmaUmmaWarpSpecializedILi4ELi2ELi4ENS5_IJNS4_1CILi2EEENSA_ILi1EEESC_EEEEENS5_IJNSA_ILi256EEENSA_ILi128EEESG_EEENS_10bfloat16_tENS5_IJlSC_lEEESI_SJ_NS4_8TiledMMAINS4_8MMA_AtomIJNS4_26SM100_MMA_F16BF16_2x1SM_SSISI_SI_fLi256ELi128ELNS4_4UMMA5MajorE0ELSO_0ELNSN_7ScaleInE0ELSP_0EEEEEENS4_6LayoutINS5_IJSC_SC_SC_EEENS5_IJNSA_ILi0EEESU_SU_EEEEENS5_IJNS4_10UnderscoreESX_SX_EEEEENS4_18SM100_TMA_2SM_LOADENS4_14ComposedLayoutINS4_7SwizzleILi3ELi4ELi3EEENS4_18smem_ptr_flag_bitsILi16EEENSS_INS5_IJNSA_ILi8EEENSA_ILi64EEEEEENS5_IJS17_SC_EEEEEEEvNS4_8identityES10_S1B_vS1C_EENS_8epilogue10collective18CollectiveEpilogueINS1E_23Sm100TmaWarpSpecializedILi4ELi2ELi32ELb1ELb0EEEJNS5_IJSG_SG_SG_EEENS5_IJNSS_ISG_SC_EENSS_INSA_ILi32EEESC_EEEEESI_SJ_SI_SJ_NS1E_6fusion15FusionCallbacksIS1I_NS1O_17LinearCombinationISI_fSI_fLNS_15FloatRoundStyleE2EEES1J_S1N_JEEENS4_5SM1004TMEM4LOAD26SM100_TMEM_LOAD_32dp32b32xENS4_13SM90_TMA_LOADENS11_INS12_ILi2ELi4ELi3EEES15_NSS_INS5_IJS16_S1L_EEENS5_IJS1L_SC_EEEEEEENS4_39AutoVectorizingCopyWithAssumedAlignmentILi128EEENS4_14SM90_TMA_STOREES23_S25_S25_EEEvvEEEEvNT_6ParamsE,"a",@progbits
	.sectionflags	@""
	.align	4
.nv.constant0._ZN7cutlass13device_kernelINS_4gemm6kernel13GemmUniversalIN4cute5tupleIJiiiiEEENS1_10collective13CollectiveMmaINS1_35MainloopSm100TmaUmmaWarpSpecializedILi4ELi2ELi4ENS5_IJNS4_1CILi2EEENSA_ILi1EEESC_EEEEENS5_IJNSA_ILi256EEENSA_ILi128EEESG_EEENS_10bfloat16_tENS5_IJlSC_lEEESI_SJ_NS4_8TiledMMAINS4_8MMA_AtomIJNS4_26SM100_MMA_F16BF16_2x1SM_SSISI_SI_fLi256ELi128ELNS4_4UMMA5MajorE0ELSO_0ELNSN_7ScaleInE0ELSP_0EEEEEENS4_6LayoutINS5_IJSC_SC_SC_EEENS5_IJNSA_ILi0EEESU_SU_EEEEENS5_IJNS4_10UnderscoreESX_SX_EEEEENS4_18SM100_TMA_2SM_LOADENS4_14ComposedLayoutINS4_7SwizzleILi3ELi4ELi3EEENS4_18smem_ptr_flag_bitsILi16EEENSS_INS5_IJNSA_ILi8EEENSA_ILi64EEEEEENS5_IJS17_SC_EEEEEEEvNS4_8identityES10_S1B_vS1C_EENS_8epilogue10collective18CollectiveEpilogueINS1E_23Sm100TmaWarpSpecializedILi4ELi2ELi32ELb1ELb0EEEJNS5_IJSG_SG_SG_EEENS5_IJNSS_ISG_SC_EENSS_INSA_ILi32EEESC_EEEEESI_SJ_SI_SJ_NS1E_6fusion15FusionCallbacksIS1I_NS1O_17LinearCombinationISI_fSI_fLNS_15FloatRoundStyleE2EEES1J_S1N_JEEENS4_5SM1004TMEM4LOAD26SM100_TMEM_LOAD_32dp32b32xENS4_13SM90_TMA_LOADENS11_INS12_ILi2ELi4ELi3EEES15_NSS_INS5_IJS16_S1L_EEENS5_IJS1L_SC_EEEEEEENS4_39AutoVectorizingCopyWithAssumedAlignmentILi128EEENS4_14SM90_TMA_STOREES23_S25_S25_EEEvvEEEEvNT_6ParamsE:
	.zero		2944


//--------------------- SYMBOLS --------------------------

	.type		.nv.reservedSmem.offset0,@object
	.size		.nv.reservedSmem.offset0,0x4
	.type		.nv.reservedSmem.cap,@object
	.size		.nv.reservedSmem.cap,0x4
	.type		__assertfail,@function
